//
// Generated by NVIDIA NVVM Compiler
//
// Compiler Build ID: CL-36424714
// Cuda compilation tools, release 13.0, V13.0.88
// Based on NVVM 20.0.0
//

.version 9.0
.target sm_100
.address_size 64

	// .globl	_Z9makeFlistPjS_jj
// _ZZ9makeFlistPjS_jjE13private_items has been demoted

.visible .entry _Z9makeFlistPjS_jj(
	.param .u64 .ptr .align 1 _Z9makeFlistPjS_jj_param_0,
	.param .u64 .ptr .align 1 _Z9makeFlistPjS_jj_param_1,
	.param .u32 _Z9makeFlistPjS_jj_param_2,
	.param .u32 _Z9makeFlistPjS_jj_param_3
)
{
	.reg .pred 	%p<43>;
	.reg .b32 	%r<107>;
	.reg .b64 	%rd<16>;
	.reg .b64 	%fd<6>;
	// demoted variable
	.shared .align 4 .b8 _ZZ9makeFlistPjS_jjE13private_items[32768];
	ld.param.u64 	%rd7, [_Z9makeFlistPjS_jj_param_0];
	ld.param.u64 	%rd8, [_Z9makeFlistPjS_jj_param_1];
	ld.param.u32 	%r28, [_Z9makeFlistPjS_jj_param_2];
	ld.param.u32 	%r99, [_Z9makeFlistPjS_jj_param_3];
	cvta.to.global.u64 	%rd1, %rd8;
	mov.u32 	%r30, %tid.x;
	mov.u32 	%r1, %ntid.x;
	mov.u32 	%r31, %ctaid.x;
	mad.lo.s32 	%r2, %r1, %r31, %r30;
	cvt.rn.f64.u32 	%fd2, %r1;
	mov.f64 	%fd3, 0d40C0000000000000;
	div.rn.f64 	%fd4, %fd3, %fd2;
	cvt.rpi.f64.f64 	%fd1, %fd4;
	setp.leu.f64 	%p1, %fd1, 0d0000000000000000;
	@%p1 bra 	$L__BB0_5;
	mov.b32 	%r98, 0;
$L__BB0_2:
	mad.lo.s32 	%r4, %r98, %r1, %r2;
	setp.gt.s32 	%p2, %r4, 8191;
	@%p2 bra 	$L__BB0_4;
	shl.b32 	%r33, %r4, 2;
	mov.u32 	%r34, _ZZ9makeFlistPjS_jjE13private_items;
	add.s32 	%r35, %r34, %r33;
	mov.b32 	%r36, 0;
	st.shared.u32 	[%r35], %r36;
$L__BB0_4:
	add.s32 	%r98, %r98, 1;
	cvt.rn.f64.u32 	%fd5, %r98;
	setp.gt.f64 	%p3, %fd1, %fd5;
	@%p3 bra 	$L__BB0_2;
$L__BB0_5:
	bar.sync 	0;
	add.s32 	%r37, %r28, -1;
	setp.eq.s32 	%p4, %r2, %r37;
	cvta.to.global.u64 	%rd9, %rd7;
	mul.wide.s32 	%rd10, %r2, 4;
	add.s64 	%rd2, %rd9, %rd10;
	@%p4 bra 	$L__BB0_7;
	ld.global.u32 	%r99, [%rd2+4];
$L__BB0_7:
	ld.global.u32 	%r102, [%rd2];
	setp.ge.s32 	%p5, %r102, %r99;
	@%p5 bra 	$L__BB0_78;
	sub.s32 	%r9, %r99, %r102;
	and.b32  	%r10, %r9, 15;
	sub.s32 	%r38, %r102, %r99;
	setp.gt.u32 	%p6, %r38, -16;
	@%p6 bra 	$L__BB0_43;
	and.b32  	%r39, %r9, -16;
	neg.s32 	%r100, %r39;
	add.s64 	%rd3, %rd1, 32;
$L__BB0_10:
	.pragma "nounroll";
	mul.wide.s32 	%rd11, %r102, 4;
	add.s64 	%rd4, %rd3, %rd11;
	ld.global.u32 	%r40, [%rd4+-32];
	setp.gt.u32 	%p7, %r40, 8191;
	@%p7 bra 	$L__BB0_12;
	atom.shared.add.u32 	%r41, [_ZZ9makeFlistPjS_jjE13private_items], 1;
$L__BB0_12:
	ld.global.u32 	%r42, [%rd4+-28];
	setp.gt.u32 	%p8, %r42, 8191;
	@%p8 bra 	$L__BB0_14;
	atom.shared.add.u32 	%r43, [_ZZ9makeFlistPjS_jjE13private_items], 1;
$L__BB0_14:
	ld.global.u32 	%r44, [%rd4+-24];
	setp.gt.u32 	%p9, %r44, 8191;
	@%p9 bra 	$L__BB0_16;
	atom.shared.add.u32 	%r45, [_ZZ9makeFlistPjS_jjE13private_items], 1;
$L__BB0_16:
	ld.global.u32 	%r46, [%rd4+-20];
	setp.gt.u32 	%p10, %r46, 8191;
	@%p10 bra 	$L__BB0_18;
	atom.shared.add.u32 	%r47, [_ZZ9makeFlistPjS_jjE13private_items], 1;
$L__BB0_18:
	ld.global.u32 	%r48, [%rd4+-16];
	setp.gt.u32 	%p11, %r48, 8191;
	@%p11 bra 	$L__BB0_20;
	atom.shared.add.u32 	%r49, [_ZZ9makeFlistPjS_jjE13private_items], 1;
$L__BB0_20:
	ld.global.u32 	%r50, [%rd4+-12];
	setp.gt.u32 	%p12, %r50, 8191;
	@%p12 bra 	$L__BB0_22;
	atom.shared.add.u32 	%r51, [_ZZ9makeFlistPjS_jjE13private_items], 1;
$L__BB0_22:
	ld.global.u32 	%r52, [%rd4+-8];
	setp.gt.u32 	%p13, %r52, 8191;
	@%p13 bra 	$L__BB0_24;
	atom.shared.add.u32 	%r53, [_ZZ9makeFlistPjS_jjE13private_items], 1;
$L__BB0_24:
	ld.global.u32 	%r54, [%rd4+-4];
	setp.gt.u32 	%p14, %r54, 8191;
	@%p14 bra 	$L__BB0_26;
	atom.shared.add.u32 	%r55, [_ZZ9makeFlistPjS_jjE13private_items], 1;
$L__BB0_26:
	ld.global.u32 	%r56, [%rd4];
	setp.gt.u32 	%p15, %r56, 8191;
	@%p15 bra 	$L__BB0_28;
	atom.shared.add.u32 	%r57, [_ZZ9makeFlistPjS_jjE13private_items], 1;
$L__BB0_28:
	ld.global.u32 	%r58, [%rd4+4];
	setp.gt.u32 	%p16, %r58, 8191;
	@%p16 bra 	$L__BB0_30;
	atom.shared.add.u32 	%r59, [_ZZ9makeFlistPjS_jjE13private_items], 1;
$L__BB0_30:
	ld.global.u32 	%r60, [%rd4+8];
	setp.gt.u32 	%p17, %r60, 8191;
	@%p17 bra 	$L__BB0_32;
	atom.shared.add.u32 	%r61, [_ZZ9makeFlistPjS_jjE13private_items], 1;
$L__BB0_32:
	ld.global.u32 	%r62, [%rd4+12];
	setp.gt.u32 	%p18, %r62, 8191;
	@%p18 bra 	$L__BB0_34;
	atom.shared.add.u32 	%r63, [_ZZ9makeFlistPjS_jjE13private_items], 1;
$L__BB0_34:
	ld.global.u32 	%r64, [%rd4+16];
	setp.gt.u32 	%p19, %r64, 8191;
	@%p19 bra 	$L__BB0_36;
	atom.shared.add.u32 	%r65, [_ZZ9makeFlistPjS_jjE13private_items], 1;
$L__BB0_36:
	ld.global.u32 	%r66, [%rd4+20];
	setp.gt.u32 	%p20, %r66, 8191;
	@%p20 bra 	$L__BB0_38;
	atom.shared.add.u32 	%r67, [_ZZ9makeFlistPjS_jjE13private_items], 1;
$L__BB0_38:
	ld.global.u32 	%r68, [%rd4+24];
	setp.gt.u32 	%p21, %r68, 8191;
	@%p21 bra 	$L__BB0_40;
	atom.shared.add.u32 	%r69, [_ZZ9makeFlistPjS_jjE13private_items], 1;
$L__BB0_40:
	ld.global.u32 	%r70, [%rd4+28];
	setp.gt.u32 	%p22, %r70, 8191;
	@%p22 bra 	$L__BB0_42;
	atom.shared.add.u32 	%r71, [_ZZ9makeFlistPjS_jjE13private_items], 1;
$L__BB0_42:
	add.s32 	%r102, %r102, 16;
	add.s32 	%r100, %r100, 16;
	setp.ne.s32 	%p23, %r100, 0;
	@%p23 bra 	$L__BB0_10;
$L__BB0_43:
	setp.eq.s32 	%p24, %r10, 0;
	@%p24 bra 	$L__BB0_78;
	and.b32  	%r17, %r9, 7;
	setp.lt.u32 	%p25, %r10, 8;
	@%p25 bra 	$L__BB0_62;
	mul.wide.s32 	%rd12, %r102, 4;
	add.s64 	%rd5, %rd1, %rd12;
	ld.global.u32 	%r72, [%rd5];
	setp.gt.u32 	%p26, %r72, 8191;
	@%p26 bra 	$L__BB0_47;
	atom.shared.add.u32 	%r73, [_ZZ9makeFlistPjS_jjE13private_items], 1;
$L__BB0_47:
	ld.global.u32 	%r74, [%rd5+4];
	setp.gt.u32 	%p27, %r74, 8191;
	@%p27 bra 	$L__BB0_49;
	atom.shared.add.u32 	%r75, [_ZZ9makeFlistPjS_jjE13private_items], 1;
$L__BB0_49:
	ld.global.u32 	%r76, [%rd5+8];
	setp.gt.u32 	%p28, %r76, 8191;
	@%p28 bra 	$L__BB0_51;
	atom.shared.add.u32 	%r77, [_ZZ9makeFlistPjS_jjE13private_items], 1;
$L__BB0_51:
	ld.global.u32 	%r78, [%rd5+12];
	setp.gt.u32 	%p29, %r78, 8191;
	@%p29 bra 	$L__BB0_53;
	atom.shared.add.u32 	%r79, [_ZZ9makeFlistPjS_jjE13private_items], 1;
$L__BB0_53:
	ld.global.u32 	%r80, [%rd5+16];
	setp.gt.u32 	%p30, %r80, 8191;
	@%p30 bra 	$L__BB0_55;
	atom.shared.add.u32 	%r81, [_ZZ9makeFlistPjS_jjE13private_items], 1;
$L__BB0_55:
	ld.global.u32 	%r82, [%rd5+20];
	setp.gt.u32 	%p31, %r82, 8191;
	@%p31 bra 	$L__BB0_57;
	atom.shared.add.u32 	%r83, [_ZZ9makeFlistPjS_jjE13private_items], 1;
$L__BB0_57:
	ld.global.u32 	%r84, [%rd5+24];
	setp.gt.u32 	%p32, %r84, 8191;
	@%p32 bra 	$L__BB0_59;
	atom.shared.add.u32 	%r85, [_ZZ9makeFlistPjS_jjE13private_items], 1;
$L__BB0_59:
	ld.global.u32 	%r86, [%rd5+28];
	setp.gt.u32 	%p33, %r86, 8191;
	@%p33 bra 	$L__BB0_61;
	atom.shared.add.u32 	%r87, [_ZZ9makeFlistPjS_jjE13private_items], 1;
$L__BB0_61:
	add.s32 	%r102, %r102, 8;
$L__BB0_62:
	setp.eq.s32 	%p34, %r17, 0;
	@%p34 bra 	$L__BB0_78;
	and.b32  	%r20, %r9, 3;
	setp.lt.u32 	%p35, %r17, 4;
	@%p35 bra 	$L__BB0_73;
	mul.wide.s32 	%rd13, %r102, 4;
	add.s64 	%rd6, %rd1, %rd13;
	ld.global.u32 	%r88, [%rd6];
	setp.gt.u32 	%p36, %r88, 8191;
	@%p36 bra 	$L__BB0_66;
	atom.shared.add.u32 	%r89, [_ZZ9makeFlistPjS_jjE13private_items], 1;
$L__BB0_66:
	ld.global.u32 	%r90, [%rd6+4];
	setp.gt.u32 	%p37, %r90, 8191;
	@%p37 bra 	$L__BB0_68;
	atom.shared.add.u32 	%r91, [_ZZ9makeFlistPjS_jjE13private_items], 1;
$L__BB0_68:
	ld.global.u32 	%r92, [%rd6+8];
	setp.gt.u32 	%p38, %r92, 8191;
	@%p38 bra 	$L__BB0_70;
	atom.shared.add.u32 	%r93, [_ZZ9makeFlistPjS_jjE13private_items], 1;
$L__BB0_70:
	ld.global.u32 	%r94, [%rd6+12];
	setp.gt.u32 	%p39, %r94, 8191;
	@%p39 bra 	$L__BB0_72;
	atom.shared.add.u32 	%r95, [_ZZ9makeFlistPjS_jjE13private_items], 1;
$L__BB0_72:
	add.s32 	%r102, %r102, 4;
$L__BB0_73:
	setp.eq.s32 	%p40, %r20, 0;
	@%p40 bra 	$L__BB0_78;
	neg.s32 	%r105, %r20;
$L__BB0_75:
	.pragma "nounroll";
	mul.wide.s32 	%rd14, %r102, 4;
	add.s64 	%rd15, %rd1, %rd14;
	ld.global.u32 	%r96, [%rd15];
	setp.gt.u32 	%p41, %r96, 8191;
	@%p41 bra 	$L__BB0_77;
	atom.shared.add.u32 	%r97, [_ZZ9makeFlistPjS_jjE13private_items], 1;
$L__BB0_77:
	add.s32 	%r102, %r102, 1;
	add.s32 	%r105, %r105, 1;
	setp.ne.s32 	%p42, %r105, 0;
	@%p42 bra 	$L__BB0_75;
$L__BB0_78:
	ret;

}


// ===== COMPILED SASS (sm_100) =====

	.target	sm_100

	.elftype	@"ET_EXEC"


//--------------------- .note.nv.tkinfo           --------------------------
	.section	.note.nv.tkinfo,"",@"SHT_NOTE"
	.sectionflags	@"SHF_NOTE_NV_TKINFO"
	.tkinfo
        /*0018*/ 	.word	0x00000002
        /*0030*/ 	.string	""
        /*0030*/ 	.string	"ptxas"
        /*0030*/ 	.string	"Cuda compilation tools, release 13.0, V13.0.88"
        /*0030*/ 	.string	"Build cuda_13.0.r13.0/compiler.36424714_0"
        /*0030*/ 	.string	"-arch sm_100 -m 64 "



//--------------------- .note.nv.cuinfo           --------------------------
	.section	.note.nv.cuinfo,"",@"SHT_NOTE"
	.sectionflags	@"SHF_NOTE_NV_CUINFO"
        /*0018*/ 	.short	0x0002
        /*001a*/ 	.short	0x0064
        /*001c*/ 	.short	0x0082
	.zero		2


//--------------------- .nv.info                  --------------------------
	.section	.nv.info,"",@"SHT_CUDA_INFO"
	.align	4


	//----- nvinfo : EIATTR_REGCOUNT
	.align		4
        /*0000*/ 	.byte	0x04, 0x2f
        /*0002*/ 	.short	(.L_1 - .L_0)
	.align		4
.L_0:
        /*0004*/ 	.word	index@(_Z9makeFlistPjS_jj)
        /*0008*/ 	.word	0x0000001b


	//----- nvinfo : EIATTR_FRAME_SIZE
	.align		4
.L_1:
        /*000c*/ 	.byte	0x04, 0x11
        /*000e*/ 	.short	(.L_3 - .L_2)
	.align		4
.L_2:
        /*0010*/ 	.word	index@($__internal_0_$__cuda_sm20_div_rn_f64_full)
        /*0014*/ 	.word	0x00000000


	//----- nvinfo : EIATTR_FRAME_SIZE
	.align		4
.L_3:
        /*0018*/ 	.byte	0x04, 0x11
        /*001a*/ 	.short	(.L_5 - .L_4)
	.align		4
.L_4:
        /*001c*/ 	.word	index@(_Z9makeFlistPjS_jj)
        /*0020*/ 	.word	0x00000000


	//----- nvinfo : EIATTR_MIN_STACK_SIZE
	.align		4
.L_5:
        /*0024*/ 	.byte	0x04, 0x12
        /*0026*/ 	.short	(.L_7 - .L_6)
	.align		4
.L_6:
        /*0028*/ 	.word	index@(_Z9makeFlistPjS_jj)
        /*002c*/ 	.word	0x00000000
.L_7:


//--------------------- .nv.compat                --------------------------
	.section	.nv.compat,"",@"SHT_CUDA_COMPAT_INFO"
	.align	4
        /*0000*/ 	.byte	0x02, 0x09, 0x00, 0x00, 0x02, 0x02, 0x01, 0x00, 0x02, 0x05, 0x05, 0x00, 0x03, 0x07, 0x01, 0x01
        /*0010*/ 	.byte	0x02, 0x03, 0x00, 0x00, 0x02, 0x06, 0x01, 0x00, 0x04, 0x0b, 0x08, 0x00, 0x01, 0x00, 0x00, 0x00
        /*0020*/ 	.byte	0x00, 0x00, 0x00, 0x00


//--------------------- .nv.info._Z9makeFlistPjS_jj --------------------------
	.section	.nv.info._Z9makeFlistPjS_jj,"",@"SHT_CUDA_INFO"
	.sectionflags	@""
	.align	4


	//----- nvinfo : EIATTR_CUDA_API_VERSION
	.align		4
        /*0000*/ 	.byte	0x04, 0x37
        /*0002*/ 	.short	(.L_9 - .L_8)
.L_8:
        /*0004*/ 	.word	0x00000082


	//----- nvinfo : EIATTR_KPARAM_INFO
	.align		4
.L_9:
        /*0008*/ 	.byte	0x04, 0x17
        /*000a*/ 	.short	(.L_11 - .L_10)
.L_10:
        /*000c*/ 	.word	0x00000000
        /*0010*/ 	.short	0x0003
        /*0012*/ 	.short	0x0014
        /*0014*/ 	.byte	0x00, 0xf0, 0x11, 0x00


	//----- nvinfo : EIATTR_KPARAM_INFO
	.align		4
.L_11:
        /*0018*/ 	.byte	0x04, 0x17
        /*001a*/ 	.short	(.L_13 - .L_12)
.L_12:
        /*001c*/ 	.word	0x00000000
        /*0020*/ 	.short	0x0002
        /*0022*/ 	.short	0x0010
        /*0024*/ 	.byte	0x00, 0xf0, 0x11, 0x00


	//----- nvinfo : EIATTR_KPARAM_INFO
	.align		4
.L_13:
        /*0028*/ 	.byte	0x04, 0x17
        /*002a*/ 	.short	(.L_15 - .L_14)
.L_14:
        /*002c*/ 	.word	0x00000000
        /*0030*/ 	.short	0x0001
        /*0032*/ 	.short	0x0008
        /*0034*/ 	.byte	0x00, 0xf5, 0x21, 0x00


	//----- nvinfo : EIATTR_KPARAM_INFO
	.align		4
.L_15:
        /*0038*/ 	.byte	0x04, 0x17
        /*003a*/ 	.short	(.L_17 - .L_16)
.L_16:
        /*003c*/ 	.word	0x00000000
        /*0040*/ 	.short	0x0000
        /*0042*/ 	.short	0x0000
        /*0044*/ 	.byte	0x00, 0xf5, 0x21, 0x00


	//----- nvinfo : EIATTR_SPARSE_MMA_MASK
	.align		4
.L_17:
        /*0048*/ 	.byte	0x03, 0x50
        /*004a*/ 	.short	0x0000


	//----- nvinfo : EIATTR_MAXREG_COUNT
	.align		4
        /*004c*/ 	.byte	0x03, 0x1b
        /*004e*/ 	.short	0x00ff


	//----- nvinfo : EIATTR_NUM_BARRIERS
	.align		4
        /*0050*/ 	.byte	0x02, 0x4c
        /*0052*/ 	.byte	0x01
	.zero		1


	//----- nvinfo : EIATTR_MERCURY_ISA_VERSION
	.align		4
        /*0054*/ 	.byte	0x03, 0x5f
        /*0056*/ 	.short	0x0101


	//----- nvinfo : EIATTR_VRC_CTA_INIT_COUNT
	.align		4
        /*0058*/ 	.byte	0x02, 0x4a
	.zero		1
	.zero		1


	//----- nvinfo : EIATTR_EXIT_INSTR_OFFSETS
	.align		4
        /*005c*/ 	.byte	0x04, 0x1c
        /*005e*/ 	.short	(.L_19 - .L_18)


	//   ....[0]....
.L_18:
        /*0060*/ 	.word	0x00000300


	//   ....[1]....
        /*0064*/ 	.word	0x00000d90


	//   ....[2]....
        /*0068*/ 	.word	0x000012d0


	//   ....[3]....
        /*006c*/ 	.word	0x000015b0


	//   ....[4]....
        /*0070*/ 	.word	0x000016c0


	//----- nvinfo : EIATTR_CRS_STACK_SIZE
	.align		4
.L_19:
        /*0074*/ 	.byte	0x04, 0x1e
        /*0076*/ 	.short	(.L_21 - .L_20)
.L_20:
        /*0078*/ 	.word	0x00000000


	//----- nvinfo : EIATTR_CBANK_PARAM_SIZE
	.align		4
.L_21:
        /*007c*/ 	.byte	0x03, 0x19
        /*007e*/ 	.short	0x0018


	//----- nvinfo : EIATTR_PARAM_CBANK
	.align		4
        /*0080*/ 	.byte	0x04, 0x0a
        /*0082*/ 	.short	(.L_23 - .L_22)
	.align		4
.L_22:
        /*0084*/ 	.word	index@(.nv.constant0._Z9makeFlistPjS_jj)
        /*0088*/ 	.short	0x0380
        /*008a*/ 	.short	0x0018


	//----- nvinfo : EIATTR_SW_WAR
	.align		4
.L_23:
        /*008c*/ 	.byte	0x04, 0x36
        /*008e*/ 	.short	(.L_25 - .L_24)
.L_24:
        /*0090*/ 	.word	0x00000008
.L_25:


//--------------------- .nv.callgraph             --------------------------
	.section	.nv.callgraph,"",@"SHT_CUDA_CALLGRAPH"
	.align	4
	.sectionentsize	8
	.align		4
        /*0000*/ 	.word	0x00000000
	.align		4
        /*0004*/ 	.word	0xffffffff
	.align		4
        /*0008*/ 	.word	0x00000000
	.align		4
        /*000c*/ 	.word	0xfffffffe
	.align		4
        /*0010*/ 	.word	0x00000000
	.align		4
        /*0014*/ 	.word	0xfffffffd
	.align		4
        /*0018*/ 	.word	0x00000000
	.align		4
        /*001c*/ 	.word	0xfffffffc


//--------------------- .text._Z9makeFlistPjS_jj  --------------------------
	.section	.text._Z9makeFlistPjS_jj,"ax",@progbits
	.align	128
        .global         _Z9makeFlistPjS_jj
        .type           _Z9makeFlistPjS_jj,@function
        .size           _Z9makeFlistPjS_jj,(.L_x_73 - _Z9makeFlistPjS_jj)
        .other          _Z9makeFlistPjS_jj,@"STO_CUDA_ENTRY STV_DEFAULT"
_Z9makeFlistPjS_jj:
.text._Z9makeFlistPjS_jj:
[----:B------:R-:W-:Y:S01]  /*0000*/  LDC R1, c[0x0][0x37c] ;  /* 0x0000df00ff017b82 */ /* 0x000fe20000000800 */
[----:B------:R-:W0:Y:S01]  /*0010*/  LDCU UR5, c[0x0][0x360] ;  /* 0x00006c00ff0577ac */ /* 0x000e220008000800 */
[----:B------:R-:W-:Y:S01]  /*0020*/  IMAD.MOV.U32 R2, RZ, RZ, 0x1 ;  /* 0x00000001ff027424 */ /* 0x000fe200078e00ff */
[----:B------:R-:W1:Y:S01]  /*0030*/  S2R R0, SR_TID.X ;  /* 0x0000000000007919 */ /* 0x000e620000002100 */
[----:B------:R-:W2:Y:S01]  /*0040*/  LDCU UR4, c[0x0][0x394] ;  /* 0x00007280ff0477ac */ /* 0x000ea20008000800 */
[----:B------:R-:W1:Y:S01]  /*0050*/  S2R R11, SR_CTAID.X ;  /* 0x00000000000b7919 */ /* 0x000e620000002500 */
[----:B0-----:R-:W0:Y:S08]  /*0060*/  I2F.F64.U32 R4, UR5 ;  /* 0x0000000500047d12 */ /* 0x001e300008201800 */
[----:B0-----:R-:W0:Y:S02]  /*0070*/  MUFU.RCP64H R3, R5 ;  /* 0x0000000500037308 */ /* 0x001e240000001800 */
[----:B0-----:R-:W-:-:S08]  /*0080*/  DFMA R6, -R4, R2, 1 ;  /* 0x3ff000000406742b */ /* 0x001fd00000000102 */
[----:B------:R-:W-:-:S08]  /*0090*/  DFMA R6, R6, R6, R6 ;  /* 0x000000060606722b */ /* 0x000fd00000000006 */
[----:B------:R-:W-:-:S08]  /*00a0*/  DFMA R6, R2, R6, R2 ;  /* 0x000000060206722b */ /* 0x000fd00000000002 */
[----:B------:R-:W-:-:S08]  /*00b0*/  DFMA R2, -R4, R6, 1 ;  /* 0x3ff000000402742b */ /* 0x000fd00000000106 */
[----:B------:R-:W-:-:S08]  /*00c0*/  DFMA R2, R6, R2, R6 ;  /* 0x000000020602722b */ /* 0x000fd00000000006 */
[----:B------:R-:W-:-:S08]  /*00d0*/  DMUL R6, R2, 8192 ;  /* 0x40c0000002067828 */ /* 0x000fd00000000000 */
[----:B------:R-:W-:-:S08]  /*00e0*/  DFMA R8, -R4, R6, 8192 ;  /* 0x40c000000408742b */ /* 0x000fd00000000106 */
[----:B------:R-:W-:-:S10]  /*00f0*/  DFMA R2, R2, R8, R6 ;  /* 0x000000080202722b */ /* 0x000fd40000000006 */
[----:B------:R-:W-:-:S05]  /*0100*/  FFMA R6, RZ, R5, R3 ;  /* 0x00000005ff067223 */ /* 0x000fca0000000003 */
[----:B------:R-:W-:Y:S01]  /*0110*/  FSETP.GT.AND P0, PT, |R6|, 1.469367938527859385e-39, PT ;  /* 0x001000000600780b */ /* 0x000fe20003f04200 */
[----:B-1----:R-:W-:Y:S02]  /*0120*/  IMAD R6, R11, UR5, R0 ;  /* 0x000000050b067c24 */ /* 0x002fe4000f8e0200 */
[----:B--2---:R-:W-:-:S10]  /*0130*/  IMAD.U32 R0, RZ, RZ, UR4 ;  /* 0x00000004ff007e24 */ /* 0x004fd4000f8e00ff */
[----:B------:R-:W-:Y:S05]  /*0140*/  @P0 BRA `(.L_x_0) ;  /* 0x0000000000080947 */ /* 0x000fea0003800000 */
[----:B------:R-:W-:-:S07]  /*0150*/  MOV R8, 0x170 ;  /* 0x0000017000087802 */ /* 0x000fce0000000f00 */
[----:B------:R-:W-:Y:S05]  /*0160*/  CALL.REL.NOINC `($__internal_0_$__cuda_sm20_div_rn_f64_full) ;  /* 0x0000001400587944 */ /* 0x000fea0003c00000 */
.L_x_0:
[----:B------:R-:W0:Y:S02]  /*0170*/  FRND.F64.CEIL R4, R2 ;  /* 0x0000000200047313 */ /* 0x000e240000309800 */
[----:B0-----:R-:W-:-:S14]  /*0180*/  DSETP.GT.AND P0, PT, R4, RZ, PT ;  /* 0x000000ff0400722a */ /* 0x001fdc0003f04000 */
[----:B------:R-:W-:Y:S05]  /*0190*/  @!P0 BRA `(.L_x_1) ;  /* 0x0000000000308947 */ /* 0x000fea0003800000 */
[----:B------:R-:W-:-:S07]  /*01a0*/  IMAD.MOV.U32 R7, RZ, RZ, RZ ;  /* 0x000000ffff077224 */ /* 0x000fce00078e00ff */
.L_x_2:
[C---:B------:R-:W-:Y:S02]  /*01b0*/  IMAD R9, R7.reuse, UR5, R6 ;  /* 0x0000000507097c24 */ /* 0x040fe4000f8e0206 */
[----:B------:R-:W-:-:S03]  /*01c0*/  VIADD R7, R7, 0x1 ;  /* 0x0000000107077836 */ /* 0x000fc60000000000 */
[----:B------:R-:W-:-:S13]  /*01d0*/  ISETP.GT.AND P0, PT, R9, 0x1fff, PT ;  /* 0x00001fff0900780c */ /* 0x000fda0003f04270 */
[----:B------:R-:W0:Y:S01]  /*01e0*/  @!P0 S2R R3, SR_CgaCtaId ;  /* 0x0000000000038919 */ /* 0x000e220000008800 */
[----:B------:R-:W-:-:S04]  /*01f0*/  @!P0 MOV R2, 0x400 ;  /* 0x0000040000028802 */ /* 0x000fc80000000f00 */
[----:B0-----:R-:W-:Y:S02]  /*0200*/  @!P0 LEA R8, R3, R2, 0x18 ;  /* 0x0000000203088211 */ /* 0x001fe400078ec0ff */
[----:B------:R-:W0:Y:S03]  /*0210*/  I2F.F64.U32 R2, R7 ;  /* 0x0000000700027312 */ /* 0x000e260000201800 */
[----:B------:R-:W-:-:S05]  /*0220*/  @!P0 IMAD R8, R9, 0x4, R8 ;  /* 0x0000000409088824 */ /* 0x000fca00078e0208 */
[----:B------:R1:W-:Y:S01]  /*0230*/  @!P0 STS [R8], RZ ;  /* 0x000000ff08008388 */ /* 0x0003e20000000800 */
[----:B0-----:R-:W-:-:S14]  /*0240*/  DSETP.GT.AND P0, PT, R4, R2, PT ;  /* 0x000000020400722a */ /* 0x001fdc0003f04000 */
[----:B-1----:R-:W-:Y:S05]  /*0250*/  @P0 BRA `(.L_x_2) ;  /* 0xfffffffc00d40947 */ /* 0x002fea000383ffff */
.L_x_1:
[----:B------:R-:W0:Y:S01]  /*0260*/  LDCU UR4, c[0x0][0x390] ;  /* 0x00007200ff0477ac */ /* 0x000e220008000800 */
[----:B------:R-:W1:Y:S01]  /*0270*/  LDC.64 R2, c[0x0][0x380] ;  /* 0x0000e000ff027b82 */ /* 0x000e620000000a00 */
[----:B------:R-:W2:Y:S01]  /*0280*/  LDCU.64 UR6, c[0x0][0x358] ;  /* 0x00006b00ff0677ac */ /* 0x000ea20008000a00 */
[----:B0-----:R-:W-:-:S06]  /*0290*/  UIADD3 UR4, UPT, UPT, UR4, -0x1, URZ ;  /* 0xffffffff04047890 */ /* 0x001fcc000fffe0ff */
[----:B------:R-:W-:Y:S01]  /*02a0*/  BAR.SYNC.DEFER_BLOCKING 0x0 ;  /* 0x0000000000007b1d */ /* 0x000fe20000010000 */
[C---:B------:R-:W-:Y:S01]  /*02b0*/  ISETP.NE.AND P0, PT, R6.reuse, UR4, PT ;  /* 0x0000000406007c0c */ /* 0x040fe2000bf05270 */
[----:B-1----:R-:W-:-:S05]  /*02c0*/  IMAD.WIDE R6, R6, 0x4, R2 ;  /* 0x0000000406067825 */ /* 0x002fca00078e0202 */
[----:B--2---:R-:W2:Y:S07]  /*02d0*/  LDG.E R5, desc[UR6][R6.64] ;  /* 0x0000000606057981 */ /* 0x004eae000c1e1900 */
[----:B------:R-:W2:Y:S02]  /*02e0*/  @P0 LDG.E R0, desc[UR6][R6.64+0x4] ;  /* 0x0000040606000981 */ /* 0x000ea4000c1e1900 */
[----:B--2---:R-:W-:-:S13]  /*02f0*/  ISETP.GE.AND P0, PT, R5, R0, PT ;  /* 0x000000000500720c */ /* 0x004fda0003f06270 */
[----:B------:R-:W-:Y:S05]  /*0300*/  @P0 EXIT ;  /* 0x000000000000094d */ /* 0x000fea0003800000 */
[----:B------:R-:W-:Y:S01]  /*0310*/  IMAD.IADD R2, R5, 0x1, -R0 ;  /* 0x0000000105027824 */ /* 0x000fe200078e0a00 */
[----:B------:R-:W-:Y:S01]  /*0320*/  BSSY.RECONVERGENT B0, `(.L_x_3) ;  /* 0x00000a5000007945 */ /* 0x000fe20003800200 */
[----:B------:R-:W-:-:S03]  /*0330*/  IMAD.IADD R0, R0, 0x1, -R5 ;  /* 0x0000000100007824 */ /* 0x000fc600078e0a05 */
[----:B------:R-:W-:Y:S02]  /*0340*/  ISETP.GT.U32.AND P0, PT, R2, -0x10, PT ;  /* 0xfffffff00200780c */ /* 0x000fe40003f04070 */
[----:B------:R-:W-:-:S11]  /*0350*/  LOP3.LUT R23, R0, 0xf, RZ, 0xc0, !PT ;  /* 0x0000000f00177812 */ /* 0x000fd600078ec0ff */
[----:B------:R-:W-:Y:S05]  /*0360*/  @P0 BRA `(.L_x_4) ;  /* 0x0000000800800947 */ /* 0x000fea0003800000 */
[----:B------:R-:W0:Y:S01]  /*0370*/  LDC.64 R6, c[0x0][0x388] ;  /* 0x0000e200ff067b82 */ /* 0x000e220000000a00 */
[----:B------:R-:W-:-:S05]  /*0380*/  LOP3.LUT R3, R0, 0xfffffff0, RZ, 0xc0, !PT ;  /* 0xfffffff000037812 */ /* 0x000fca00078ec0ff */
[----:B------:R-:W-:Y:S01]  /*0390*/  IMAD.MOV R4, RZ, RZ, -R3 ;  /* 0x000000ffff047224 */ /* 0x000fe200078e0a03 */
[----:B0-----:R-:W-:-:S05]  /*03a0*/  IADD3 R2, P0, PT, R6, 0x20, RZ ;  /* 0x0000002006027810 */ /* 0x001fca0007f1e0ff */
[----:B------:R-:W-:-:S08]  /*03b0*/  IMAD.X R3, RZ, RZ, R7, P0 ;  /* 0x000000ffff037224 */ /* 0x000fd000000e0607 */
.L_x_37:
[----:B------:R-:W-:-:S05]  /*03c0*/  IMAD.WIDE R6, R5, 0x4, R2 ;  /* 0x0000000405067825 */ /* 0x000fca00078e0202 */
[----:B------:R-:W2:Y:S04]  /*03d0*/  LDG.E R24, desc[UR6][R6.64+-0x20] ;  /* 0xffffe00606187981 */ /* 0x000ea8000c1e1900 */
[----:B------:R-:W3:Y:S04]  /*03e0*/  LDG.E R14, desc[UR6][R6.64+-0x4] ;  /* 0xfffffc06060e7981 */ /* 0x000ee8000c1e1900 */
[----:B------:R-:W4:Y:S04]  /*03f0*/  LDG.E R8, desc[UR6][R6.64+-0x1c] ;  /* 0xffffe40606087981 */ /* 0x000f28000c1e1900 */
[----:B------:R-:W4:Y:S04]  /*0400*/  LDG.E R9, desc[UR6][R6.64+-0x18] ;  /* 0xffffe80606097981 */ /* 0x000f28000c1e1900 */
[----:B------:R-:W4:Y:S04]  /*0410*/  LDG.E R10, desc[UR6][R6.64+-0x14] ;  /* 0xffffec06060a7981 */ /* 0x000f28000c1e1900 */
[----:B------:R-:W4:Y:S04]  /*0420*/  LDG.E R11, desc[UR6][R6.64+-0x10] ;  /* 0xfffff006060b7981 */ /* 0x000f28000c1e1900 */
[----:B------:R-:W4:Y:S04]  /*0430*/  LDG.E R12, desc[UR6][R6.64+-0xc] ;  /* 0xfffff406060c7981 */ /* 0x000f28000c1e1900 */
[----:B------:R-:W4:Y:S04]  /*0440*/  LDG.E R13, desc[UR6][R6.64+-0x8] ;  /* 0xfffff806060d7981 */ /* 0x000f28000c1e1900 */
[----:B------:R-:W5:Y:S04]  /*0450*/  LDG.E R15, desc[UR6][R6.64] ;  /* 0x00000006060f7981 */ /* 0x000f68000c1e1900 */
[----:B------:R-:W5:Y:S04]  /*0460*/  LDG.E R16, desc[UR6][R6.64+0x4] ;  /* 0x0000040606107981 */ /* 0x000f68000c1e1900 */
[----:B------:R-:W5:Y:S04]  /*0470*/  LDG.E R17, desc[UR6][R6.64+0x8] ;  /* 0x0000080606117981 */ /* 0x000f68000c1e1900 */
[----:B------:R-:W5:Y:S04]  /*0480*/  LDG.E R18, desc[UR6][R6.64+0xc] ;  /* 0x00000c0606127981 */ /* 0x000f68000c1e1900 */
[----:B------:R-:W5:Y:S04]  /*0490*/  LDG.E R19, desc[UR6][R6.64+0x10] ;  /* 0x0000100606137981 */ /* 0x000f68000c1e1900 */
[----:B------:R-:W5:Y:S04]  /*04a0*/  LDG.E R20, desc[UR6][R6.64+0x14] ;  /* 0x0000140606147981 */ /* 0x000f68000c1e1900 */
[----:B------:R-:W5:Y:S04]  /*04b0*/  LDG.E R21, desc[UR6][R6.64+0x18] ;  /* 0x0000180606157981 */ /* 0x000f68000c1e1900 */
[----:B------:R0:W5:Y:S01]  /*04c0*/  LDG.E R22, desc[UR6][R6.64+0x1c] ;  /* 0x00001c0606167981 */ /* 0x000162000c1e1900 */
[----:B------:R-:W-:Y:S01]  /*04d0*/  BSSY.RECONVERGENT B1, `(.L_x_5) ;  /* 0x0000012000017945 */ /* 0x000fe20003800200 */
[----:B------:R-:W-:Y:S01]  /*04e0*/  VIADD R4, R4, 0x10 ;  /* 0x0000001004047836 */ /* 0x000fe20000000000 */
[----:B--2---:R-:W-:-:S04]  /*04f0*/  ISETP.GT.U32.AND P6, PT, R24, 0x1fff, PT ;  /* 0x00001fff1800780c */ /* 0x004fc80003fc4070 */
[----:B0-----:R-:W-:Y:S02]  /*0500*/  P2R R6, PR, RZ, 0x40 ;  /* 0x00000040ff067803 */ /* 0x001fe40000000000 */
[----:B---3--:R-:W-:-:S04]  /*0510*/  ISETP.GT.U32.AND P6, PT, R14, 0x1fff, PT ;  /* 0x00001fff0e00780c */ /* 0x008fc80003fc4070 */
[----:B------:R-:W-:Y:S02]  /*0520*/  P2R R7, PR, RZ, 0x40 ;  /* 0x00000040ff077803 */ /* 0x000fe40000000000 */
[----:B------:R-:W-:Y:S02]  /*0530*/  ISETP.NE.AND P6, PT, R6, RZ, PT ;  /* 0x000000ff0600720c */ /* 0x000fe40003fc5270 */
[----:B----4-:R-:W-:Y:S02]  /*0540*/  ISETP.GT.U32.AND P0, PT, R8, 0x1fff, PT ;  /* 0x00001fff0800780c */ /* 0x010fe40003f04070 */
[----:B------:R-:W-:Y:S02]  /*0550*/  ISETP.GT.U32.AND P5, PT, R9, 0x1fff, PT ;  /* 0x00001fff0900780c */ /* 0x000fe40003fa4070 */
[----:B------:R-:W-:Y:S02]  /*0560*/  ISETP.GT.U32.AND P1, PT, R10, 0x1fff, PT ;  /* 0x00001fff0a00780c */ /* 0x000fe40003f24070 */
[----:B------:R-:W-:-:S02]  /*0570*/  ISETP.GT.U32.AND P2, PT, R11, 0x1fff, PT ;  /* 0x00001fff0b00780c */ /* 0x000fc40003f44070 */
[----:B------:R-:W-:Y:S02]  /*0580*/  ISETP.GT.U32.AND P3, PT, R12, 0x1fff, PT ;  /* 0x00001fff0c00780c */ /* 0x000fe40003f64070 */
[----:B------:R-:W-:Y:S01]  /*0590*/  ISETP.GT.U32.AND P4, PT, R13, 0x1fff, PT ;  /* 0x00001fff0d00780c */ /* 0x000fe20003f84070 */
[----:B------:R-:W-:-:S12]  /*05a0*/  @P6 BRA `(.L_x_6) ;  /* 0x0000000000106947 */ /* 0x000fd80003800000 */
[----:B------:R-:W0:Y:S01]  /*05b0*/  S2UR UR5, SR_CgaCtaId ;  /* 0x00000000000579c3 */ /* 0x000e220000008800 */
[----:B------:R-:W-:Y:S02]  /*05c0*/  UMOV UR4, 0x400 ;  /* 0x0000040000047882 */ /* 0x000fe40000000000 */
[----:B0-----:R-:W-:-:S09]  /*05d0*/  ULEA UR4, UR5, UR4, 0x18 ;  /* 0x0000000405047291 */ /* 0x001fd2000f8ec0ff */
[----:B------:R-:W-:Y:S03]  /*05e0*/  ATOMS.POPC.INC.32 RZ, [UR4] ;  /* 0x00000000ffff7f8c */ /* 0x000fe6000d800004 */
.L_x_6:
[----:B------:R-:W-:Y:S05]  /*05f0*/  BSYNC.RECONVERGENT B1 ;  /* 0x0000000000017941 */ /* 0x000fea0003800200 */
.L_x_5:
[----:B------:R-:W-:Y:S01]  /*0600*/  BSSY.RECONVERGENT B1, `(.L_x_7) ;  /* 0x0000007000017945 */ /* 0x000fe20003800200 */
[----:B-----5:R-:W-:-:S03]  /*0610*/  ISETP.GT.U32.AND P6, PT, R15, 0x1fff, PT ;  /* 0x00001fff0f00780c */ /* 0x020fc60003fc4070 */
[----:B------:R-:W-:Y:S10]  /*0620*/  @P0 BRA `(.L_x_8) ;  /* 0x0000000000100947 */ /* 0x000ff40003800000 */
[----:B------:R-:W0:Y:S01]  /*0630*/  S2UR UR5, SR_CgaCtaId ;  /* 0x00000000000579c3 */ /* 0x000e220000008800 */
[----:B------:R-:W-:Y:S02]  /*0640*/  UMOV UR4, 0x400 ;  /* 0x0000040000047882 */ /* 0x000fe40000000000 */
[----:B0-----:R-:W-:-:S09]  /*0650*/  ULEA UR4, UR5, UR4, 0x18 ;  /* 0x0000000405047291 */ /* 0x001fd2000f8ec0ff */
[----:B------:R-:W-:Y:S03]  /*0660*/  ATOMS.POPC.INC.32 RZ, [UR4] ;  /* 0x00000000ffff7f8c */ /* 0x000fe6000d800004 */
.L_x_8:
[----:B------:R-:W-:Y:S05]  /*0670*/  BSYNC.RECONVERGENT B1 ;  /* 0x0000000000017941 */ /* 0x000fea0003800200 */
.L_x_7:
[----:B------:R-:W-:Y:S01]  /*0680*/  BSSY.RECONVERGENT B1, `(.L_x_9) ;  /* 0x0000007000017945 */ /* 0x000fe20003800200 */
[----:B------:R-:W-:-:S03]  /*0690*/  ISETP.GT.U32.AND P0, PT, R16, 0x1fff, PT ;  /* 0x00001fff1000780c */ /* 0x000fc60003f04070 */
[----:B------:R-:W-:Y:S10]  /*06a0*/  @P5 BRA `(.L_x_10) ;  /* 0x0000000000105947 */ /* 0x000ff40003800000 */
[----:B------:R-:W0:Y:S01]  /*06b0*/  S2UR UR5, SR_CgaCtaId ;  /* 0x00000000000579c3 */ /* 0x000e220000008800 */
[----:B------:R-:W-:Y:S02]  /*06c0*/  UMOV UR4, 0x400 ;  /* 0x0000040000047882 */ /* 0x000fe40000000000 */
[----:B0-----:R-:W-:-:S09]  /*06d0*/  ULEA UR4, UR5, UR4, 0x18 ;  /* 0x0000000405047291 */ /* 0x001fd2000f8ec0ff */
[----:B------:R-:W-:Y:S03]  /*06e0*/  ATOMS.POPC.INC.32 RZ, [UR4] ;  /* 0x00000000ffff7f8c */ /* 0x000fe6000d800004 */
.L_x_10:
[----:B------:R-:W-:Y:S05]  /*06f0*/  BSYNC.RECONVERGENT B1 ;  /* 0x0000000000017941 */ /* 0x000fea0003800200 */
.L_x_9:
[----:B------:R-:W-:Y:S01]  /*0700*/  ISETP.GT.U32.AND P5, PT, R17, 0x1fff, PT ;  /* 0x00001fff1100780c */ /* 0x000fe20003fa4070 */
[----:B------:R-:W-:Y:S03]  /*0710*/  BSSY.RECONVERGENT B1, `(.L_x_11) ;  /* 0x0000007000017945 */ /* 0x000fe60003800200 */
[----:B------:R-:W-:Y:S01]  /*0720*/  P2R R6, PR, RZ, 0x20 ;  /* 0x00000020ff067803 */ /* 0x000fe20000000000 */
[----:B------:R-:W-:Y:S08]  /*0730*/  @P1 BRA `(.L_x_12) ;  /* 0x0000000000101947 */ /* 0x000ff00003800000 */
[----:B------:R-:W0:Y:S01]  /*0740*/  S2UR UR5, SR_CgaCtaId ;  /* 0x00000000000579c3 */ /* 0x000e220000008800 */
[----:B------:R-:W-:Y:S02]  /*0750*/  UMOV UR4, 0x400 ;  /* 0x0000040000047882 */ /* 0x000fe40000000000 */
[----:B0-----:R-:W-:-:S09]  /*0760*/  ULEA UR4, UR5, UR4, 0x18 ;  /* 0x0000000405047291 */ /* 0x001fd2000f8ec0ff */
[----:B------:R-:W-:Y:S03]  /*0770*/  ATOMS.POPC.INC.32 RZ, [UR4] ;  /* 0x00000000ffff7f8c */ /* 0x000fe6000d800004 */
.L_x_12:
[----:B------:R-:W-:Y:S05]  /*0780*/  BSYNC.RECONVERGENT B1 ;  /* 0x0000000000017941 */ /* 0x000fea0003800200 */
.L_x_11:
[----:B------:R-:W-:Y:S01]  /*0790*/  BSSY.RECONVERGENT B1, `(.L_x_13) ;  /* 0x0000007000017945 */ /* 0x000fe20003800200 */
[----:B------:R-:W-:-:S03]  /*07a0*/  ISETP.GT.U32.AND P1, PT, R18, 0x1fff, PT ;  /* 0x00001fff1200780c */ /* 0x000fc60003f24070 */
[----:B------:R-:W-:Y:S10]  /*07b0*/  @P2 BRA `(.L_x_14) ;  /* 0x0000000000102947 */ /* 0x000ff40003800000 */
[----:B------:R-:W0:Y:S01]  /*07c0*/  S2UR UR5, SR_CgaCtaId ;  /* 0x00000000000579c3 */ /* 0x000e220000008800 */
[----:B------:R-:W-:Y:S02]  /*07d0*/  UMOV UR4, 0x400 ;  /* 0x0000040000047882 */ /* 0x000fe40000000000 */
[----:B0-----:R-:W-:-:S09]  /*07e0*/  ULEA UR4, UR5, UR4, 0x18 ;  /* 0x0000000405047291 */ /* 0x001fd2000f8ec0ff */
[----:B------:R-:W-:Y:S03]  /*07f0*/  ATOMS.POPC.INC.32 RZ, [UR4] ;  /* 0x00000000ffff7f8c */ /* 0x000fe6000d800004 */
.L_x_14:
[----:B------:R-:W-:Y:S05]  /*0800*/  BSYNC.RECONVERGENT B1 ;  /* 0x0000000000017941 */ /* 0x000fea0003800200 */
.L_x_13:
[----:B------:R-:W-:Y:S01]  /*0810*/  BSSY.RECONVERGENT B1, `(.L_x_15) ;  /* 0x0000007000017945 */ /* 0x000fe20003800200 */
[----:B------:R-:W-:-:S03]  /*0820*/  ISETP.GT.U32.AND P2, PT, R19, 0x1fff, PT ;  /* 0x00001fff1300780c */ /* 0x000fc60003f44070 */
[----:B------:R-:W-:Y:S10]  /*0830*/  @P3 BRA `(.L_x_16) ;  /* 0x0000000000103947 */ /* 0x000ff40003800000 */
[----:B------:R-:W0:Y:S01]  /*0840*/  S2UR UR5, SR_CgaCtaId ;  /* 0x00000000000579c3 */ /* 0x000e220000008800 */
[----:B------:R-:W-:Y:S02]  /*0850*/  UMOV UR4, 0x400 ;  /* 0x0000040000047882 */ /* 0x000fe40000000000 */
[----:B0-----:R-:W-:-:S09]  /*0860*/  ULEA UR4, UR5, UR4, 0x18 ;  /* 0x0000000405047291 */ /* 0x001fd2000f8ec0ff */
[----:B------:R-:W-:Y:S03]  /*0870*/  ATOMS.POPC.INC.32 RZ, [UR4] ;  /* 0x00000000ffff7f8c */ /* 0x000fe6000d800004 */
.L_x_16:
[----:B------:R-:W-:Y:S05]  /*0880*/  BSYNC.RECONVERGENT B1 ;  /* 0x0000000000017941 */ /* 0x000fea0003800200 */
.L_x_15:
[----:B------:R-:W-:Y:S01]  /*0890*/  BSSY.RECONVERGENT B1, `(.L_x_17) ;  /* 0x0000007000017945 */ /* 0x000fe20003800200 */
[----:B------:R-:W-:-:S03]  /*08a0*/  ISETP.GT.U32.AND P3, PT, R20, 0x1fff, PT ;  /* 0x00001fff1400780c */ /* 0x000fc60003f64070 */
[----:B------:R-:W-:Y:S10]  /*08b0*/  @P4 BRA `(.L_x_18) ;  /* 0x0000000000104947 */ /* 0x000ff40003800000 */
[----:B------:R-:W0:Y:S01]  /*08c0*/  S2UR UR5, SR_CgaCtaId ;  /* 0x00000000000579c3 */ /* 0x000e220000008800 */
[----:B------:R-:W-:Y:S02]  /*08d0*/  UMOV UR4, 0x400 ;  /* 0x0000040000047882 */ /* 0x000fe40000000000 */
[----:B0-----:R-:W-:-:S09]  /*08e0*/  ULEA UR4, UR5, UR4, 0x18 ;  /* 0x0000000405047291 */ /* 0x001fd2000f8ec0ff */
[----:B------:R-:W-:Y:S03]  /*08f0*/  ATOMS.POPC.INC.32 RZ, [UR4] ;  /* 0x00000000ffff7f8c */ /* 0x000fe6000d800004 */
.L_x_18:
[----:B------:R-:W-:Y:S05]  /*0900*/  BSYNC.RECONVERGENT B1 ;  /* 0x0000000000017941 */ /* 0x000fea0003800200 */
.L_x_17:
[----:B------:R-:W-:Y:S01]  /*0910*/  ISETP.NE.AND P5, PT, R7, RZ, PT ;  /* 0x000000ff0700720c */ /* 0x000fe20003fa5270 */
[----:B------:R-:W-:Y:S01]  /*0920*/  BSSY.RECONVERGENT B1, `(.L_x_19) ;  /* 0x0000007000017945 */ /* 0x000fe20003800200 */
[----:B------:R-:W-:-:S11]  /*0930*/  ISETP.GT.U32.AND P4, PT, R21, 0x1fff, PT ;  /* 0x00001fff1500780c */ /* 0x000fd60003f84070 */
[----:B------:R-:W-:Y:S05]  /*0940*/  @P5 BRA `(.L_x_20) ;  /* 0x0000000000105947 */ /* 0x000fea0003800000 */
[----:B------:R-:W0:Y:S01]  /*0950*/  S2UR UR5, SR_CgaCtaId ;  /* 0x00000000000579c3 */ /* 0x000e220000008800 */
[----:B------:R-:W-:Y:S02]  /*0960*/  UMOV UR4, 0x400 ;  /* 0x0000040000047882 */ /* 0x000fe40000000000 */
[----:B0-----:R-:W-:-:S09]  /*0970*/  ULEA UR4, UR5, UR4, 0x18 ;  /* 0x0000000405047291 */ /* 0x001fd2000f8ec0ff */
[----:B------:R-:W-:Y:S03]  /*0980*/  ATOMS.POPC.INC.32 RZ, [UR4] ;  /* 0x00000000ffff7f8c */ /* 0x000fe6000d800004 */
.L_x_20:
[----:B------:R-:W-:Y:S05]  /*0990*/  BSYNC.RECONVERGENT B1 ;  /* 0x0000000000017941 */ /* 0x000fea0003800200 */
.L_x_19:
[----:B------:R-:W-:Y:S01]  /*09a0*/  BSSY.RECONVERGENT B1, `(.L_x_21) ;  /* 0x0000007000017945 */ /* 0x000fe20003800200 */
[----:B------:R-:W-:-:S03]  /*09b0*/  ISETP.GT.U32.AND P5, PT, R22, 0x1fff, PT ;  /* 0x00001fff1600780c */ /* 0x000fc60003fa4070 */
[----:B------:R-:W-:Y:S10]  /*09c0*/  @P6 BRA `(.L_x_22) ;  /* 0x0000000000106947 */ /* 0x000ff40003800000 */
[----:B------:R-:W0:Y:S01]  /*09d0*/  S2UR UR5, SR_CgaCtaId ;  /* 0x00000000000579c3 */ /* 0x000e220000008800 */
[----:B------:R-:W-:Y:S02]  /*09e0*/  UMOV UR4, 0x400 ;  /* 0x0000040000047882 */ /* 0x000fe40000000000 */
[----:B0-----:R-:W-:-:S09]  /*09f0*/  ULEA UR4, UR5, UR4, 0x18 ;  /* 0x0000000405047291 */ /* 0x001fd2000f8ec0ff */
[----:B------:R-:W-:Y:S03]  /*0a00*/  ATOMS.POPC.INC.32 RZ, [UR4] ;  /* 0x00000000ffff7f8c */ /* 0x000fe6000d800004 */
.L_x_22:
[----:B------:R-:W-:Y:S05]  /*0a10*/  BSYNC.RECONVERGENT B1 ;  /* 0x0000000000017941 */ /* 0x000fea0003800200 */
.L_x_21:
[----:B------:R-:W-:Y:S01]  /*0a20*/  BSSY.RECONVERGENT B1, `(.L_x_23) ;  /* 0x0000007000017945 */ /* 0x000fe20003800200 */
[----:B------:R-:W-:-:S03]  /*0a30*/  ISETP.NE.AND P6, PT, R4, RZ, PT ;  /* 0x000000ff0400720c */ /* 0x000fc60003fc5270 */
[----:B------:R-:W-:Y:S10]  /*0a40*/  @P0 BRA `(.L_x_24) ;  /* 0x0000000000100947 */ /* 0x000ff40003800000 */
[----:B------:R-:W0:Y:S01]  /*0a50*/  S2UR UR5, SR_CgaCtaId ;  /* 0x00000000000579c3 */ /* 0x000e220000008800 */
[----:B------:R-:W-:Y:S02]  /*0a60*/  UMOV UR4, 0x400 ;  /* 0x0000040000047882 */ /* 0x000fe40000000000 */
[----:B0-----:R-:W-:-:S09]  /*0a70*/  ULEA UR4, UR5, UR4, 0x18 ;  /* 0x0000000405047291 */ /* 0x001fd2000f8ec0ff */
[----:B------:R-:W-:Y:S03]  /*0a80*/  ATOMS.POPC.INC.32 RZ, [UR4] ;  /* 0x00000000ffff7f8c */ /* 0x000fe6000d800004 */
.L_x_24:
[----:B------:R-:W-:Y:S05]  /*0a90*/  BSYNC.RECONVERGENT B1 ;  /* 0x0000000000017941 */ /* 0x000fea0003800200 */
.L_x_23:
[----:B------:R-:W-:Y:S01]  /*0aa0*/  ISETP.NE.AND P0, PT, R6, RZ, PT ;  /* 0x000000ff0600720c */ /* 0x000fe20003f05270 */
[----:B------:R-:W-:-:S12]  /*0ab0*/  BSSY.RECONVERGENT B1, `(.L_x_25) ;  /* 0x0000006000017945 */ /* 0x000fd80003800200 */
[----:B------:R-:W-:Y:S05]  /*0ac0*/  @P0 BRA `(.L_x_26) ;  /* 0x0000000000100947 */ /* 0x000fea0003800000 */
[----:B------:R-:W0:Y:S01]  /*0ad0*/  S2UR UR5, SR_CgaCtaId ;  /* 0x00000000000579c3 */ /* 0x000e220000008800 */
[----:B------:R-:W-:Y:S02]  /*0ae0*/  UMOV UR4, 0x400 ;  /* 0x0000040000047882 */ /* 0x000fe40000000000 */
[----:B0-----:R-:W-:-:S09]  /*0af0*/  ULEA UR4, UR5, UR4, 0x18 ;  /* 0x0000000405047291 */ /* 0x001fd2000f8ec0ff */
[----:B------:R-:W-:Y:S03]  /*0b00*/  ATOMS.POPC.INC.32 RZ, [UR4] ;  /* 0x00000000ffff7f8c */ /* 0x000fe6000d800004 */
.L_x_26:
[----:B------:R-:W-:Y:S05]  /*0b10*/  BSYNC.RECONVERGENT B1 ;  /* 0x0000000000017941 */ /* 0x000fea0003800200 */
.L_x_25:
[----:B------:R-:W-:Y:S04]  /*0b20*/  BSSY.RECONVERGENT B1, `(.L_x_27) ;  /* 0x0000006000017945 */ /* 0x000fe80003800200 */
[----:B------:R-:W-:Y:S05]  /*0b30*/  @P1 BRA `(.L_x_28) ;  /* 0x0000000000101947 */ /* 0x000fea0003800000 */
[----:B------:R-:W0:Y:S01]  /*0b40*/  S2UR UR5, SR_CgaCtaId ;  /* 0x00000000000579c3 */ /* 0x000e220000008800 */
[----:B------:R-:W-:Y:S02]  /*0b50*/  UMOV UR4, 0x400 ;  /* 0x0000040000047882 */ /* 0x000fe40000000000 */
[----:B0-----:R-:W-:-:S09]  /*0b60*/  ULEA UR4, UR5, UR4, 0x18 ;  /* 0x0000000405047291 */ /* 0x001fd2000f8ec0ff */
[----:B------:R-:W-:Y:S03]  /*0b70*/  ATOMS.POPC.INC.32 RZ, [UR4] ;  /* 0x00000000ffff7f8c */ /* 0x000fe6000d800004 */
.L_x_28:
[----:B------:R-:W-:Y:S05]  /*0b80*/  BSYNC.RECONVERGENT B1 ;  /* 0x0000000000017941 */ /* 0x000fea0003800200 */
.L_x_27:
[----:B------:R-:W-:Y:S04]  /*0b90*/  BSSY.RECONVERGENT B1, `(.L_x_29) ;  /* 0x0000006000017945 */ /* 0x000fe80003800200 */
[----:B------:R-:W-:Y:S05]  /*0ba0*/  @P2 BRA `(.L_x_30) ;  /* 0x0000000000102947 */ /* 0x000fea0003800000 */
[----:B------:R-:W0:Y:S01]  /*0bb0*/  S2UR UR5, SR_CgaCtaId ;  /* 0x00000000000579c3 */ /* 0x000e220000008800 */
[----:B------:R-:W-:Y:S02]  /*0bc0*/  UMOV UR4, 0x400 ;  /* 0x0000040000047882 */ /* 0x000fe40000000000 */
[----:B0-----:R-:W-:-:S09]  /*0bd0*/  ULEA UR4, UR5, UR4, 0x18 ;  /* 0x0000000405047291 */ /* 0x001fd2000f8ec0ff */
[----:B------:R-:W-:Y:S03]  /*0be0*/  ATOMS.POPC.INC.32 RZ, [UR4] ;  /* 0x00000000ffff7f8c */ /* 0x000fe6000d800004 */
.L_x_30:
[----:B------:R-:W-:Y:S05]  /*0bf0*/  BSYNC.RECONVERGENT B1 ;  /* 0x0000000000017941 */ /* 0x000fea0003800200 */
.L_x_29:
[----:B------:R-:W-:Y:S04]  /*0c00*/  BSSY.RECONVERGENT B1, `(.L_x_31) ;  /* 0x0000006000017945 */ /* 0x000fe80003800200 */
[----:B------:R-:W-:Y:S05]  /*0c10*/  @P3 BRA `(.L_x_32) ;  /* 0x0000000000103947 */ /* 0x000fea0003800000 */
[----:B------:R-:W0:Y:S01]  /*0c20*/  S2UR UR5, SR_CgaCtaId ;  /* 0x00000000000579c3 */ /* 0x000e220000008800 */
[----:B------:R-:W-:Y:S02]  /*0c30*/  UMOV UR4, 0x400 ;  /* 0x0000040000047882 */ /* 0x000fe40000000000 */
[----:B0-----:R-:W-:-:S09]  /*0c40*/  ULEA UR4, UR5, UR4, 0x18 ;  /* 0x0000000405047291 */ /* 0x001fd2000f8ec0ff */
[----:B------:R-:W-:Y:S03]  /*0c50*/  ATOMS.POPC.INC.32 RZ, [UR4] ;  /* 0x00000000ffff7f8c */ /* 0x000fe6000d800004 */
.L_x_32:
[----:B------:R-:W-:Y:S05]  /*0c60*/  BSYNC.RECONVERGENT B1 ;  /* 0x0000000000017941 */ /* 0x000fea0003800200 */
.L_x_31:
[----:B------:R-:W-:Y:S04]  /*0c70*/  BSSY.RECONVERGENT B1, `(.L_x_33) ;  /* 0x0000006000017945 */ /* 0x000fe80003800200 */
[----:B------:R-:W-:Y:S05]  /*0c80*/  @P4 BRA `(.L_x_34) ;  /* 0x0000000000104947 */ /* 0x000fea0003800000 */
[----:B------:R-:W0:Y:S01]  /*0c90*/  S2UR UR5, SR_CgaCtaId ;  /* 0x00000000000579c3 */ /* 0x000e220000008800 */
[----:B------:R-:W-:Y:S02]  /*0ca0*/  UMOV UR4, 0x400 ;  /* 0x0000040000047882 */ /* 0x000fe40000000000 */
[----:B0-----:R-:W-:-:S09]  /*0cb0*/  ULEA UR4, UR5, UR4, 0x18 ;  /* 0x0000000405047291 */ /* 0x001fd2000f8ec0ff */
[----:B------:R-:W-:Y:S03]  /*0cc0*/  ATOMS.POPC.INC.32 RZ, [UR4] ;  /* 0x00000000ffff7f8c */ /* 0x000fe6000d800004 */
.L_x_34:
[----:B------:R-:W-:Y:S05]  /*0cd0*/  BSYNC.RECONVERGENT B1 ;  /* 0x0000000000017941 */ /* 0x000fea0003800200 */
.L_x_33:
[----:B------:R-:W-:Y:S04]  /*0ce0*/  BSSY.RECONVERGENT B1, `(.L_x_35) ;  /* 0x0000006000017945 */ /* 0x000fe80003800200 */
[----:B------:R-:W-:Y:S05]  /*0cf0*/  @P5 BRA `(.L_x_36) ;  /* 0x0000000000105947 */ /* 0x000fea0003800000 */
[----:B------:R-:W0:Y:S01]  /*0d00*/  S2UR UR5, SR_CgaCtaId ;  /* 0x00000000000579c3 */ /* 0x000e220000008800 */
[----:B------:R-:W-:Y:S02]  /*0d10*/  UMOV UR4, 0x400 ;  /* 0x0000040000047882 */ /* 0x000fe40000000000 */
[----:B0-----:R-:W-:-:S09]  /*0d20*/  ULEA UR4, UR5, UR4, 0x18 ;  /* 0x0000000405047291 */ /* 0x001fd2000f8ec0ff */
[----:B------:R-:W-:Y:S03]  /*0d30*/  ATOMS.POPC.INC.32 RZ, [UR4] ;  /* 0x00000000ffff7f8c */ /* 0x000fe6000d800004 */
.L_x_36:
[----:B------:R-:W-:Y:S05]  /*0d40*/  BSYNC.RECONVERGENT B1 ;  /* 0x0000000000017941 */ /* 0x000fea0003800200 */
.L_x_35:
[----:B------:R-:W-:Y:S01]  /*0d50*/  VIADD R5, R5, 0x10 ;  /* 0x0000001005057836 */ /* 0x000fe20000000000 */
[----:B------:R-:W-:Y:S06]  /*0d60*/  @P6 BRA `(.L_x_37) ;  /* 0xfffffff400946947 */ /* 0x000fec000383ffff */
.L_x_4:
[----:B------:R-:W-:Y:S05]  /*0d70*/  BSYNC.RECONVERGENT B0 ;  /* 0x0000000000007941 */ /* 0x000fea0003800200 */
.L_x_3:
[----:B------:R-:W-:-:S13]  /*0d80*/  ISETP.NE.AND P0, PT, R23, RZ, PT ;  /* 0x000000ff1700720c */ /* 0x000fda0003f05270 */
[----:B------:R-:W-:Y:S05]  /*0d90*/  @!P0 EXIT ;  /* 0x000000000000894d */ /* 0x000fea0003800000 */
[----:B------:R-:W-:Y:S01]  /*0da0*/  ISETP.GE.U32.AND P0, PT, R23, 0x8, PT ;  /* 0x000000081700780c */ /* 0x000fe20003f06070 */
[----:B------:R-:W-:Y:S01]  /*0db0*/  BSSY.RECONVERGENT B0, `(.L_x_38) ;  /* 0x0000050000007945 */ /* 0x000fe20003800200 */
[----:B------:R-:W-:-:S11]  /*0dc0*/  LOP3.LUT R13, R0, 0x7, RZ, 0xc0, !PT ;  /* 0x00000007000d7812 */ /* 0x000fd600078ec0ff */
[----:B------:R-:W-:Y:S05]  /*0dd0*/  @!P0 BRA `(.L_x_39) ;  /* 0x0000000400348947 */ /* 0x000fea0003800000 */
[----:B------:R-:W0:Y:S02]  /*0de0*/  LDC.64 R2, c[0x0][0x388] ;  /* 0x0000e200ff027b82 */ /* 0x000e240000000a00 */
[----:B0-----:R-:W-:-:S05]  /*0df0*/  IMAD.WIDE R2, R5, 0x4, R2 ;  /* 0x0000000405027825 */ /* 0x001fca00078e0202 */
[----:B------:R-:W2:Y:S04]  /*0e00*/  LDG.E R12, desc[UR6][R2.64] ;  /* 0x00000006020c7981 */ /* 0x000ea8000c1e1900 */
[----:B------:R-:W3:Y:S04]  /*0e10*/  LDG.E R4, desc[UR6][R2.64+0x4] ;  /* 0x0000040602047981 */ /* 0x000ee8000c1e1900 */
[----:B------:R-:W4:Y:S04]  /*0e20*/  LDG.E R6, desc[UR6][R2.64+0x8] ;  /* 0x0000080602067981 */ /* 0x000f28000c1e1900 */
[----:B------:R-:W5:Y:S04]  /*0e30*/  LDG.E R7, desc[UR6][R2.64+0xc] ;  /* 0x00000c0602077981 */ /* 0x000f68000c1e1900 */
[----:B------:R-:W5:Y:S04]  /*0e40*/  LDG.E R8, desc[UR6][R2.64+0x10] ;  /* 0x0000100602087981 */ /* 0x000f68000c1e1900 */
[----:B------:R-:W5:Y:S04]  /*0e50*/  LDG.E R9, desc[UR6][R2.64+0x14] ;  /* 0x0000140602097981 */ /* 0x000f68000c1e1900 */
[----:B------:R-:W5:Y:S04]  /*0e60*/  LDG.E R10, desc[UR6][R2.64+0x18] ;  /* 0x00001806020a7981 */ /* 0x000f68000c1e1900 */
[----:B------:R0:W5:Y:S01]  /*0e70*/  LDG.E R11, desc[UR6][R2.64+0x1c] ;  /* 0x00001c06020b7981 */ /* 0x000162000c1e1900 */
[----:B------:R-:W-:Y:S01]  /*0e80*/  BSSY.RECONVERGENT B1, `(.L_x_40) ;  /* 0x000000f000017945 */ /* 0x000fe20003800200 */
[----:B--2---:R-:W-:-:S02]  /*0e90*/  ISETP.GT.U32.AND P6, PT, R12, 0x1fff, PT ;  /* 0x00001fff0c00780c */ /* 0x004fc40003fc4070 */
[----:B---3--:R-:W-:-:S04]  /*0ea0*/  ISETP.GT.U32.AND P2, PT, R4, 0x1fff, PT ;  /* 0x00001fff0400780c */ /* 0x008fc80003f44070 */
[----:B0-----:R-:W-:Y:S02]  /*0eb0*/  P2R R2, PR, RZ, 0x4 ;  /* 0x00000004ff027803 */ /* 0x001fe40000000000 */
[----:B----4-:R-:W-:Y:S02]  /*0ec0*/  ISETP.GT.U32.AND P0, PT, R6, 0x1fff, PT ;  /* 0x00001fff0600780c */ /* 0x010fe40003f04070 */
[----:B-----5:R-:W-:Y:S02]  /*0ed0*/  ISETP.GT.U32.AND P1, PT, R7, 0x1fff, PT ;  /* 0x00001fff0700780c */ /* 0x020fe40003f24070 */
[----:B------:R-:W-:Y:S02]  /*0ee0*/  ISETP.GT.U32.AND P2, PT, R8, 0x1fff, PT ;  /* 0x00001fff0800780c */ /* 0x000fe40003f44070 */
[----:B------:R-:W-:Y:S02]  /*0ef0*/  ISETP.GT.U32.AND P3, PT, R9, 0x1fff, PT ;  /* 0x00001fff0900780c */ /* 0x000fe40003f64070 */
[----:B------:R-:W-:-:S02]  /*0f00*/  ISETP.GT.U32.AND P4, PT, R10, 0x1fff, PT ;  /* 0x00001fff0a00780c */ /* 0x000fc40003f84070 */
[----:B------:R-:W-:Y:S01]  /*0f10*/  ISETP.GT.U32.AND P5, PT, R11, 0x1fff, PT ;  /* 0x00001fff0b00780c */ /* 0x000fe20003fa4070 */
[----:B------:R-:W-:-:S12]  /*0f20*/  @P6 BRA `(.L_x_41) ;  /* 0x0000000000106947 */ /* 0x000fd80003800000 */
[----:B------:R-:W0:Y:S01]  /*0f30*/  S2UR UR5, SR_CgaCtaId ;  /* 0x00000000000579c3 */ /* 0x000e220000008800 */
[----:B------:R-:W-:Y:S02]  /*0f40*/  UMOV UR4, 0x400 ;  /* 0x0000040000047882 */ /* 0x000fe40000000000 */
[----:B0-----:R-:W-:-:S09]  /*0f50*/  ULEA UR4, UR5, UR4, 0x18 ;  /* 0x0000000405047291 */ /* 0x001fd2000f8ec0ff */
[----:B------:R-:W-:Y:S03]  /*0f60*/  ATOMS.POPC.INC.32 RZ, [UR4] ;  /* 0x00000000ffff7f8c */ /* 0x000fe6000d800004 */
.L_x_41:
[----:B------:R-:W-:Y:S05]  /*0f70*/  BSYNC.RECONVERGENT B1 ;  /* 0x0000000000017941 */ /* 0x000fea0003800200 */
.L_x_40:
[----:B------:R-:W-:Y:S01]  /*0f80*/  ISETP.NE.AND P6, PT, R2, RZ, PT ;  /* 0x000000ff0200720c */ /* 0x000fe20003fc5270 */
[----:B------:R-:W-:-:S12]  /*0f90*/  BSSY.RECONVERGENT B1, `(.L_x_42) ;  /* 0x0000006000017945 */ /* 0x000fd80003800200 */
[----:B------:R-:W-:Y:S05]  /*0fa0*/  @P6 BRA `(.L_x_43) ;  /* 0x0000000000106947 */ /* 0x000fea0003800000 */
[----:B------:R-:W0:Y:S01]  /*0fb0*/  S2UR UR5, SR_CgaCtaId ;  /* 0x00000000000579c3 */ /* 0x000e220000008800 */
[----:B------:R-:W-:Y:S02]  /*0fc0*/  UMOV UR4, 0x400 ;  /* 0x0000040000047882 */ /* 0x000fe40000000000 */
[----:B0-----:R-:W-:-:S09]  /*0fd0*/  ULEA UR4, UR5, UR4, 0x18 ;  /* 0x0000000405047291 */ /* 0x001fd2000f8ec0ff */
[----:B------:R-:W-:Y:S03]  /*0fe0*/  ATOMS.POPC.INC.32 RZ, [UR4] ;  /* 0x00000000ffff7f8c */ /* 0x000fe6000d800004 */
.L_x_43:
[----:B------:R-:W-:Y:S05]  /*0ff0*/  BSYNC.RECONVERGENT B1 ;  /* 0x0000000000017941 */ /* 0x000fea0003800200 */
.L_x_42:
[----:B------:R-:W-:Y:S04]  /*1000*/  BSSY.RECONVERGENT B1, `(.L_x_44) ;  /* 0x0000006000017945 */ /* 0x000fe80003800200 */
[----:B------:R-:W-:Y:S05]  /*1010*/  @P0 BRA `(.L_x_45) ;  /* 0x0000000000100947 */ /* 0x000fea0003800000 */
[----:B------:R-:W0:Y:S01]  /*1020*/  S2UR UR5, SR_CgaCtaId ;  /* 0x00000000000579c3 */ /* 0x000e220000008800 */
[----:B------:R-:W-:Y:S02]  /*1030*/  UMOV UR4, 0x400 ;  /* 0x0000040000047882 */ /* 0x000fe40000000000 */
[----:B0-----:R-:W-:-:S09]  /*1040*/  ULEA UR4, UR5, UR4, 0x18 ;  /* 0x0000000405047291 */ /* 0x001fd2000f8ec0ff */
[----:B------:R-:W-:Y:S03]  /*1050*/  ATOMS.POPC.INC.32 RZ, [UR4] ;  /* 0x00000000ffff7f8c */ /* 0x000fe6000d800004 */
.L_x_45:
[----:B------:R-:W-:Y:S05]  /*1060*/  BSYNC.RECONVERGENT B1 ;  /* 0x0000000000017941 */ /* 0x000fea0003800200 */
.L_x_44:
[----:B------:R-:W-:Y:S04]  /*1070*/  BSSY.RECONVERGENT B1, `(.L_x_46) ;  /* 0x0000006000017945 */ /* 0x000fe80003800200 */
[----:B------:R-:W-:Y:S05]  /*1080*/  @P1 BRA `(.L_x_47) ;  /* 0x0000000000101947 */ /* 0x000fea0003800000 */
[----:B------:R-:W0:Y:S01]  /*1090*/  S2UR UR5, SR_CgaCtaId ;  /* 0x00000000000579c3 */ /* 0x000e220000008800 */
[----:B------:R-:W-:Y:S02]  /*10a0*/  UMOV UR4, 0x400 ;  /* 0x0000040000047882 */ /* 0x000fe40000000000 */
[----:B0-----:R-:W-:-:S09]  /*10b0*/  ULEA UR4, UR5, UR4, 0x18 ;  /* 0x0000000405047291 */ /* 0x001fd2000f8ec0ff */
[----:B------:R-:W-:Y:S03]  /*10c0*/  ATOMS.POPC.INC.32 RZ, [UR4] ;  /* 0x00000000ffff7f8c */ /* 0x000fe6000d800004 */
.L_x_47:
[----:B------:R-:W-:Y:S05]  /*10d0*/  BSYNC.RECONVERGENT B1 ;  /* 0x0000000000017941 */ /* 0x000fea0003800200 */
.L_x_46:
[----:B------:R-:W-:Y:S04]  /*10e0*/  BSSY.RECONVERGENT B1, `(.L_x_48) ;  /* 0x0000006000017945 */ /* 0x000fe80003800200 */
[----:B------:R-:W-:Y:S05]  /*10f0*/  @P2 BRA `(.L_x_49) ;  /* 0x0000000000102947 */ /* 0x000fea0003800000 */
[----:B------:R-:W0:Y:S01]  /*1100*/  S2UR UR5, SR_CgaCtaId ;  /* 0x00000000000579c3 */ /* 0x000e220000008800 */
[----:B------:R-:W-:Y:S02]  /*1110*/  UMOV UR4, 0x400 ;  /* 0x0000040000047882 */ /* 0x000fe40000000000 */
[----:B0-----:R-:W-:-:S09]  /*1120*/  ULEA UR4, UR5, UR4, 0x18 ;  /* 0x0000000405047291 */ /* 0x001fd2000f8ec0ff */
[----:B------:R-:W-:Y:S03]  /*1130*/  ATOMS.POPC.INC.32 RZ, [UR4] ;  /* 0x00000000ffff7f8c */ /* 0x000fe6000d800004 */
.L_x_49:
[----:B------:R-:W-:Y:S05]  /*1140*/  BSYNC.RECONVERGENT B1 ;  /* 0x0000000000017941 */ /* 0x000fea0003800200 */
.L_x_48:
[----:B------:R-:W-:Y:S04]  /*1150*/  BSSY.RECONVERGENT B1, `(.L_x_50) ;  /* 0x0000006000017945 */ /* 0x000fe80003800200 */
[----:B------:R-:W-:Y:S05]  /*1160*/  @P3 BRA `(.L_x_51) ;  /* 0x0000000000103947 */ /* 0x000fea0003800000 */
[----:B------:R-:W0:Y:S01]  /*1170*/  S2UR UR5, SR_CgaCtaId ;  /* 0x00000000000579c3 */ /* 0x000e220000008800 */
[----:B------:R-:W-:Y:S02]  /*1180*/  UMOV UR4, 0x400 ;  /* 0x0000040000047882 */ /* 0x000fe40000000000 */
[----:B0-----:R-:W-:-:S09]  /*1190*/  ULEA UR4, UR5, UR4, 0x18 ;  /* 0x0000000405047291 */ /* 0x001fd2000f8ec0ff */
[----:B------:R-:W-:Y:S03]  /*11a0*/  ATOMS.POPC.INC.32 RZ, [UR4] ;  /* 0x00000000ffff7f8c */ /* 0x000fe6000d800004 */
.L_x_51:
[----:B------:R-:W-:Y:S05]  /*11b0*/  BSYNC.RECONVERGENT B1 ;  /* 0x0000000000017941 */ /* 0x000fea0003800200 */
.L_x_50:
[----:B------:R-:W-:Y:S04]  /*11c0*/  BSSY.RECONVERGENT B1, `(.L_x_52) ;  /* 0x0000006000017945 */ /* 0x000fe80003800200 */
[----:B------:R-:W-:Y:S05]  /*11d0*/  @P4 BRA `(.L_x_53) ;  /* 0x0000000000104947 */ /* 0x000fea0003800000 */
[----:B------:R-:W0:Y:S01]  /*11e0*/  S2UR UR5, SR_CgaCtaId ;  /* 0x00000000000579c3 */ /* 0x000e220000008800 */
[----:B------:R-:W-:Y:S02]  /*11f0*/  UMOV UR4, 0x400 ;  /* 0x0000040000047882 */ /* 0x000fe40000000000 */
[----:B0-----:R-:W-:-:S09]  /*1200*/  ULEA UR4, UR5, UR4, 0x18 ;  /* 0x0000000405047291 */ /* 0x001fd2000f8ec0ff */
[----:B------:R-:W-:Y:S03]  /*1210*/  ATOMS.POPC.INC.32 RZ, [UR4] ;  /* 0x00000000ffff7f8c */ /* 0x000fe6000d800004 */
.L_x_53:
[----:B------:R-:W-:Y:S05]  /*1220*/  BSYNC.RECONVERGENT B1 ;  /* 0x0000000000017941 */ /* 0x000fea0003800200 */
.L_x_52:
[----:B------:R-:W-:Y:S04]  /*1230*/  BSSY.RECONVERGENT B1, `(.L_x_54) ;  /* 0x0000006000017945 */ /* 0x000fe80003800200 */
[----:B------:R-:W-:Y:S05]  /*1240*/  @P5 BRA `(.L_x_55) ;  /* 0x0000000000105947 */ /* 0x000fea0003800000 */
[----:B------:R-:W0:Y:S01]  /*1250*/  S2UR UR5, SR_CgaCtaId ;  /* 0x00000000000579c3 */ /* 0x000e220000008800 */
[----:B------:R-:W-:Y:S02]  /*1260*/  UMOV UR4, 0x400 ;  /* 0x0000040000047882 */ /* 0x000fe40000000000 */
[----:B0-----:R-:W-:-:S09]  /*1270*/  ULEA UR4, UR5, UR4, 0x18 ;  /* 0x0000000405047291 */ /* 0x001fd2000f8ec0ff */
[----:B------:R-:W-:Y:S03]  /*1280*/  ATOMS.POPC.INC.32 RZ, [UR4] ;  /* 0x00000000ffff7f8c */ /* 0x000fe6000d800004 */
.L_x_55:
[----:B------:R-:W-:Y:S05]  /*1290*/  BSYNC.RECONVERGENT B1 ;  /* 0x0000000000017941 */ /* 0x000fea0003800200 */
.L_x_54:
[----:B------:R-:W-:-:S07]  /*12a0*/  VIADD R5, R5, 0x8 ;  /* 0x0000000805057836 */ /* 0x000fce0000000000 */
.L_x_39:
[----:B------:R-:W-:Y:S05]  /*12b0*/  BSYNC.RECONVERGENT B0 ;  /* 0x0000000000007941 */ /* 0x000fea0003800200 */
.L_x_38:
        /* <DEDUP_REMOVED lines=11> */
[----:B------:R-:W5:Y:S01]  /*1370*/  LDG.E R6, desc[UR6][R2.64+0xc] ;  /* 0x00000c0602067981 */ /* 0x000f62000c1e1900 */
[----:B------:R-:W-:Y:S01]  /*1380*/  BSSY.RECONVERGENT B1, `(.L_x_58) ;  /* 0x000000a000017945 */ /* 0x000fe20003800200 */
[----:B--2---:R-:W-:-:S02]  /*1390*/  ISETP.GT.U32.AND P0, PT, R7, 0x1fff, PT ;  /* 0x00001fff0700780c */ /* 0x004fc40003f04070 */
[----:B---3--:R-:W-:Y:S02]  /*13a0*/  ISETP.GT.U32.AND P1, PT, R0, 0x1fff, PT ;  /* 0x00001fff0000780c */ /* 0x008fe40003f24070 */
[----:B----4-:R-:W-:Y:S02]  /*13b0*/  ISETP.GT.U32.AND P2, PT, R4, 0x1fff, PT ;  /* 0x00001fff0400780c */ /* 0x010fe40003f44070 */
[----:B-----5:R-:W-:-:S07]  /*13c0*/  ISETP.GT.U32.AND P3, PT, R6, 0x1fff, PT ;  /* 0x00001fff0600780c */ /* 0x020fce0003f64070 */
[----:B------:R-:W-:Y:S06]  /*13d0*/  @P0 BRA `(.L_x_59) ;  /* 0x0000000000100947 */ /* 0x000fec0003800000 */
[----:B------:R-:W0:Y:S01]  /*13e0*/  S2UR UR5, SR_CgaCtaId ;  /* 0x00000000000579c3 */ /* 0x000e220000008800 */
[----:B------:R-:W-:Y:S02]  /*13f0*/  UMOV UR4, 0x400 ;  /* 0x0000040000047882 */ /* 0x000fe40000000000 */
[----:B0-----:R-:W-:-:S09]  /*1400*/  ULEA UR4, UR5, UR4, 0x18 ;  /* 0x0000000405047291 */ /* 0x001fd2000f8ec0ff */
[----:B------:R-:W-:Y:S03]  /*1410*/  ATOMS.POPC.INC.32 RZ, [UR4] ;  /* 0x00000000ffff7f8c */ /* 0x000fe6000d800004 */
.L_x_59:
[----:B------:R-:W-:Y:S05]  /*1420*/  BSYNC.RECONVERGENT B1 ;  /* 0x0000000000017941 */ /* 0x000fea0003800200 */
.L_x_58:
[----:B------:R-:W-:Y:S04]  /*1430*/  BSSY.RECONVERGENT B1, `(.L_x_60) ;  /* 0x0000006000017945 */ /* 0x000fe80003800200 */
[----:B------:R-:W-:Y:S05]  /*1440*/  @P1 BRA `(.L_x_61) ;  /* 0x0000000000101947 */ /* 0x000fea0003800000 */
[----:B------:R-:W0:Y:S01]  /*1450*/  S2UR UR5, SR_CgaCtaId ;  /* 0x00000000000579c3 */ /* 0x000e220000008800 */
[----:B------:R-:W-:Y:S02]  /*1460*/  UMOV UR4, 0x400 ;  /* 0x0000040000047882 */ /* 0x000fe40000000000 */
[----:B0-----:R-:W-:-:S09]  /*1470*/  ULEA UR4, UR5, UR4, 0x18 ;  /* 0x0000000405047291 */ /* 0x001fd2000f8ec0ff */
[----:B------:R-:W-:Y:S03]  /*1480*/  ATOMS.POPC.INC.32 RZ, [UR4] ;  /* 0x00000000ffff7f8c */ /* 0x000fe6000d800004 */
.L_x_61:
[----:B------:R-:W-:Y:S05]  /*1490*/  BSYNC.RECONVERGENT B1 ;  /* 0x0000000000017941 */ /* 0x000fea0003800200 */
.L_x_60:
[----:B------:R-:W-:Y:S04]  /*14a0*/  BSSY.RECONVERGENT B1, `(.L_x_62) ;  /* 0x0000006000017945 */ /* 0x000fe80003800200 */
[----:B------:R-:W-:Y:S05]  /*14b0*/  @P2 BRA `(.L_x_63) ;  /* 0x0000000000102947 */ /* 0x000fea0003800000 */
[----:B------:R-:W0:Y:S01]  /*14c0*/  S2UR UR5, SR_CgaCtaId ;  /* 0x00000000000579c3 */ /* 0x000e220000008800 */
[----:B------:R-:W-:Y:S02]  /*14d0*/  UMOV UR4, 0x400 ;  /* 0x0000040000047882 */ /* 0x000fe40000000000 */
[----:B0-----:R-:W-:-:S09]  /*14e0*/  ULEA UR4, UR5, UR4, 0x18 ;  /* 0x0000000405047291 */ /* 0x001fd2000f8ec0ff */
[----:B------:R-:W-:Y:S03]  /*14f0*/  ATOMS.POPC.INC.32 RZ, [UR4] ;  /* 0x00000000ffff7f8c */ /* 0x000fe6000d800004 */
.L_x_63:
[----:B------:R-:W-:Y:S05]  /*1500*/  BSYNC.RECONVERGENT B1 ;  /* 0x0000000000017941 */ /* 0x000fea0003800200 */
.L_x_62:
[----:B------:R-:W-:Y:S04]  /*1510*/  BSSY.RECONVERGENT B1, `(.L_x_64) ;  /* 0x0000006000017945 */ /* 0x000fe80003800200 */
[----:B------:R-:W-:Y:S05]  /*1520*/  @P3 BRA `(.L_x_65) ;  /* 0x0000000000103947 */ /* 0x000fea0003800000 */
[----:B------:R-:W0:Y:S01]  /*1530*/  S2UR UR5, SR_CgaCtaId ;  /* 0x00000000000579c3 */ /* 0x000e220000008800 */
[----:B------:R-:W-:Y:S02]  /*1540*/  UMOV UR4, 0x400 ;  /* 0x0000040000047882 */ /* 0x000fe40000000000 */
[----:B0-----:R-:W-:-:S09]  /*1550*/  ULEA UR4, UR5, UR4, 0x18 ;  /* 0x0000000405047291 */ /* 0x001fd2000f8ec0ff */
[----:B------:R-:W-:Y:S03]  /*1560*/  ATOMS.POPC.INC.32 RZ, [UR4] ;  /* 0x00000000ffff7f8c */ /* 0x000fe6000d800004 */
.L_x_65:
[----:B------:R-:W-:Y:S05]  /*1570*/  BSYNC.RECONVERGENT B1 ;  /* 0x0000000000017941 */ /* 0x000fea0003800200 */
.L_x_64:
[----:B------:R-:W-:-:S07]  /*1580*/  VIADD R5, R5, 0x4 ;  /* 0x0000000405057836 */ /* 0x000fce0000000000 */
.L_x_57:
[----:B------:R-:W-:Y:S05]  /*1590*/  BSYNC.RECONVERGENT B0 ;  /* 0x0000000000007941 */ /* 0x000fea0003800200 */
.L_x_56:
[----:B------:R-:W-:-:S13]  /*15a0*/  ISETP.NE.AND P0, PT, R8, RZ, PT ;  /* 0x000000ff0800720c */ /* 0x000fda0003f05270 */
[----:B------:R-:W-:Y:S05]  /*15b0*/  @!P0 EXIT ;  /* 0x000000000000894d */ /* 0x000fea0003800000 */
[----:B------:R-:W0:Y:S01]  /*15c0*/  LDC.64 R6, c[0x0][0x388] ;  /* 0x0000e200ff067b82 */ /* 0x000e220000000a00 */
[----:B------:R-:W-:-:S07]  /*15d0*/  IMAD.MOV R0, RZ, RZ, -R8 ;  /* 0x000000ffff007224 */ /* 0x000fce00078e0a08 */
.L_x_68:
[----:B0-----:R-:W-:-:S06]  /*15e0*/  IMAD.WIDE R2, R5, 0x4, R6 ;  /* 0x0000000405027825 */ /* 0x001fcc00078e0206 */
[----:B------:R-:W2:Y:S01]  /*15f0*/  LDG.E R2, desc[UR6][R2.64] ;  /* 0x0000000602027981 */ /* 0x000ea2000c1e1900 */
[----:B------:R-:W-:Y:S01]  /*1600*/  VIADD R0, R0, 0x1 ;  /* 0x0000000100007836 */ /* 0x000fe20000000000 */
[----:B------:R-:W-:Y:S04]  /*1610*/  BSSY.RECONVERGENT B0, `(.L_x_66) ;  /* 0x0000008000007945 */ /* 0x000fe80003800200 */
[----:B------:R-:W-:Y:S02]  /*1620*/  ISETP.NE.AND P1, PT, R0, RZ, PT ;  /* 0x000000ff0000720c */ /* 0x000fe40003f25270 */
[----:B--2---:R-:W-:-:S13]  /*1630*/  ISETP.GT.U32.AND P0, PT, R2, 0x1fff, PT ;  /* 0x00001fff0200780c */ /* 0x004fda0003f04070 */
[----:B------:R-:W-:Y:S05]  /*1640*/  @P0 BRA `(.L_x_67) ;  /* 0x0000000000100947 */ /* 0x000fea0003800000 */
[----:B------:R-:W0:Y:S01]  /*1650*/  S2UR UR5, SR_CgaCtaId ;  /* 0x00000000000579c3 */ /* 0x000e220000008800 */
[----:B------:R-:W-:Y:S02]  /*1660*/  UMOV UR4, 0x400 ;  /* 0x0000040000047882 */ /* 0x000fe40000000000 */
[----:B0-----:R-:W-:-:S09]  /*1670*/  ULEA UR4, UR5, UR4, 0x18 ;  /* 0x0000000405047291 */ /* 0x001fd2000f8ec0ff */
[----:B------:R-:W-:Y:S03]  /*1680*/  ATOMS.POPC.INC.32 RZ, [UR4] ;  /* 0x00000000ffff7f8c */ /* 0x000fe6000d800004 */
.L_x_67:
[----:B------:R-:W-:Y:S05]  /*1690*/  BSYNC.RECONVERGENT B0 ;  /* 0x0000000000007941 */ /* 0x000fea0003800200 */
.L_x_66:
[----:B------:R-:W-:Y:S01]  /*16a0*/  VIADD R5, R5, 0x1 ;  /* 0x0000000105057836 */ /* 0x000fe20000000000 */
[----:B------:R-:W-:Y:S06]  /*16b0*/  @P1 BRA `(.L_x_68) ;  /* 0xfffffffc00c81947 */ /* 0x000fec000383ffff */
[----:B------:R-:W-:Y:S05]  /*16c0*/  EXIT ;  /* 0x000000000000794d */ /* 0x000fea0003800000 */
        .weak           $__internal_0_$__cuda_sm20_div_rn_f64_full
        .type           $__internal_0_$__cuda_sm20_div_rn_f64_full,@function
        .size           $__internal_0_$__cuda_sm20_div_rn_f64_full,(.L_x_73 - $__internal_0_$__cuda_sm20_div_rn_f64_full)
$__internal_0_$__cuda_sm20_div_rn_f64_full:
[C---:B------:R-:W-:Y:S01]  /*16d0*/  FSETP.GEU.AND P0, PT, |R5|.reuse, 1.469367938527859385e-39, PT ;  /* 0x001000000500780b */ /* 0x040fe20003f0e200 */
[----:B------:R-:W-:Y:S01]  /*16e0*/  IMAD.MOV.U32 R10, RZ, RZ, 0x1 ;  /* 0x00000001ff0a7424 */ /* 0x000fe200078e00ff */
[C---:B------:R-:W-:Y:S01]  /*16f0*/  LOP3.LUT R2, R5.reuse, 0x800fffff, RZ, 0xc0, !PT ;  /* 0x800fffff05027812 */ /* 0x040fe200078ec0ff */
[----:B------:R-:W-:Y:S01]  /*1700*/  IMAD.MOV.U32 R18, RZ, RZ, 0x40c00000 ;  /* 0x40c00000ff127424 */ /* 0x000fe200078e00ff */
[----:B------:R-:W-:Y:S01]  /*1710*/  LOP3.LUT R9, R5, 0x7ff00000, RZ, 0xc0, !PT ;  /* 0x7ff0000005097812 */ /* 0x000fe200078ec0ff */
[----:B------:R-:W-:Y:S01]  /*1720*/  IMAD.MOV.U32 R7, RZ, RZ, 0x1ca00000 ;  /* 0x1ca00000ff077424 */ /* 0x000fe200078e00ff */
[----:B------:R-:W-:Y:S01]  /*1730*/  LOP3.LUT R3, R2, 0x3ff00000, RZ, 0xfc, !PT ;  /* 0x3ff0000002037812 */ /* 0x000fe200078efcff */
[----:B------:R-:W-:Y:S01]  /*1740*/  IMAD.MOV.U32 R2, RZ, RZ, R4 ;  /* 0x000000ffff027224 */ /* 0x000fe200078e0004 */
[----:B------:R-:W-:Y:S01]  /*1750*/  ISETP.LE.U32.AND P1, PT, R9, 0x40c00000, PT ;  /* 0x40c000000900780c */ /* 0x000fe20003f23070 */
[----:B------:R-:W-:-:S04]  /*1760*/  VIADD R19, R18, 0xffffffff ;  /* 0xffffffff12137836 */ /* 0x000fc80000000000 */
[----:B------:R-:W-:-:S06]  /*1770*/  @!P0 DMUL R2, R4, 8.98846567431157953865e+307 ;  /* 0x7fe0000004028828 */ /* 0x000fcc0000000000 */
[----:B------:R-:W0:Y:S04]  /*1780*/  MUFU.RCP64H R11, R3 ;  /* 0x00000003000b7308 */ /* 0x000e280000001800 */
[----:B------:R-:W-:Y:S02]  /*1790*/  @!P0 LOP3.LUT R9, R3, 0x7ff00000, RZ, 0xc0, !PT ;  /* 0x7ff0000003098812 */ /* 0x000fe400078ec0ff */
[----:B------:R-:W-:-:S03]  /*17a0*/  ISETP.GT.U32.AND P0, PT, R19, 0x7feffffe, PT ;  /* 0x7feffffe1300780c */ /* 0x000fc60003f04070 */
[----:B------:R-:W-:-:S05]  /*17b0*/  VIADD R19, R9, 0xffffffff ;  /* 0xffffffff09137836 */ /* 0x000fca0000000000 */
[----:B------:R-:W-:Y:S01]  /*17c0*/  ISETP.GT.U32.OR P0, PT, R19, 0x7feffffe, P0 ;  /* 0x7feffffe1300780c */ /* 0x000fe20000704470 */
[----:B0-----:R-:W-:-:S08]  /*17d0*/  DFMA R12, R10, -R2, 1 ;  /* 0x3ff000000a0c742b */ /* 0x001fd00000000802 */
[----:B------:R-:W-:-:S08]  /*17e0*/  DFMA R12, R12, R12, R12 ;  /* 0x0000000c0c0c722b */ /* 0x000fd0000000000c */
[----:B------:R-:W-:-:S08]  /*17f0*/  DFMA R12, R10, R12, R10 ;  /* 0x0000000c0a0c722b */ /* 0x000fd0000000000a */
[----:B------:R-:W-:-:S08]  /*1800*/  DFMA R10, R12, -R2, 1 ;  /* 0x3ff000000c0a742b */ /* 0x000fd00000000802 */
[----:B------:R-:W-:Y:S01]  /*1810*/  DFMA R12, R12, R10, R12 ;  /* 0x0000000a0c0c722b */ /* 0x000fe2000000000c */
[----:B------:R-:W-:Y:S01]  /*1820*/  SEL R11, R7, 0x63400000, !P1 ;  /* 0x63400000070b7807 */ /* 0x000fe20004800000 */
[----:B------:R-:W-:-:S06]  /*1830*/  IMAD.MOV.U32 R10, RZ, RZ, RZ ;  /* 0x000000ffff0a7224 */ /* 0x000fcc00078e00ff */
[----:B------:R-:W-:-:S08]  /*1840*/  DMUL R14, R12, R10 ;  /* 0x0000000a0c0e7228 */ /* 0x000fd00000000000 */
[----:B------:R-:W-:-:S08]  /*1850*/  DFMA R16, R14, -R2, R10 ;  /* 0x800000020e10722b */ /* 0x000fd0000000000a */
[----:B------:R-:W-:Y:S01]  /*1860*/  DFMA R12, R12, R16, R14 ;  /* 0x000000100c0c722b */ /* 0x000fe2000000000e */
[----:B------:R-:W-:Y:S10]  /*1870*/  @P0 BRA `(.L_x_69) ;  /* 0x0000000000740947 */ /* 0x000ff40003800000 */
[----:B------:R-:W-:Y:S01]  /*1880*/  LOP3.LUT R15, R5, 0x7ff00000, RZ, 0xc0, !PT ;  /* 0x7ff00000050f7812 */ /* 0x000fe200078ec0ff */
[----:B------:R-:W-:Y:S02]  /*1890*/  IMAD.MOV.U32 R9, RZ, RZ, 0x40c00000 ;  /* 0x40c00000ff097424 */ /* 0x000fe400078e00ff */
[----:B------:R-:W-:Y:S01]  /*18a0*/  IMAD.MOV.U32 R16, RZ, RZ, RZ ;  /* 0x000000ffff107224 */ /* 0x000fe200078e00ff */
[----:B------:R-:W-:Y:S01]  /*18b0*/  ISETP.LE.U32.AND P0, PT, R15, 0x40c00000, PT ;  /* 0x40c000000f00780c */ /* 0x000fe20003f03070 */
[----:B------:R-:W-:-:S05]  /*18c0*/  IMAD.MOV R14, RZ, RZ, -R15 ;  /* 0x000000ffff0e7224 */ /* 0x000fca00078e0a0f */
[----:B------:R-:W-:Y:S02]  /*18d0*/  VIADDMNMX R9, R14, R9, 0xb9600000, !PT ;  /* 0xb96000000e097446 */ /* 0x000fe40007800109 */
[----:B------:R-:W-:Y:S02]  /*18e0*/  SEL R14, R7, 0x63400000, !P0 ;  /* 0x63400000070e7807 */ /* 0x000fe40004000000 */
[----:B------:R-:W-:-:S05]  /*18f0*/  VIMNMX R9, PT, PT, R9, 0x46a00000, PT ;  /* 0x46a0000009097848 */ /* 0x000fca0003fe0100 */
[----:B------:R-:W-:-:S04]  /*1900*/  IMAD.IADD R9, R9, 0x1, -R14 ;  /* 0x0000000109097824 */ /* 0x000fc800078e0a0e */
[----:B------:R-:W-:-:S06]  /*1910*/  VIADD R17, R9, 0x7fe00000 ;  /* 0x7fe0000009117836 */ /* 0x000fcc0000000000 */
[----:B------:R-:W-:-:S10]  /*1920*/  DMUL R14, R12, R16 ;  /* 0x000000100c0e7228 */ /* 0x000fd40000000000 */
[----:B------:R-:W-:-:S13]  /*1930*/  FSETP.GTU.AND P0, PT, |R15|, 1.469367938527859385e-39, PT ;  /* 0x001000000f00780b */ /* 0x000fda0003f0c200 */
[----:B------:R-:W-:Y:S05]  /*1940*/  @P0 BRA `(.L_x_70) ;  /* 0x0000000000840947 */ /* 0x000fea0003800000 */
[----:B------:R-:W-:Y:S01]  /*1950*/  DFMA R2, R12, -R2, R10 ;  /* 0x800000020c02722b */ /* 0x000fe2000000000a */
[----:B------:R-:W-:-:S09]  /*1960*/  IMAD.MOV.U32 R16, RZ, RZ, RZ ;  /* 0x000000ffff107224 */ /* 0x000fd200078e00ff */
[C---:B------:R-:W-:Y:S02]  /*1970*/  FSETP.NEU.AND P0, PT, R3.reuse, RZ, PT ;  /* 0x000000ff0300720b */ /* 0x040fe40003f0d000 */
[----:B------:R-:W-:-:S04]  /*1980*/  LOP3.LUT R5, R3, 0x80000000, R5, 0x48, !PT ;  /* 0x8000000003057812 */ /* 0x000fc800078e4805 */
[----:B------:R-:W-:-:S07]  /*1990*/  LOP3.LUT R17, R5, R17, RZ, 0xfc, !PT ;  /* 0x0000001105117212 */ /* 0x000fce00078efcff */
[----:B------:R-:W-:Y:S05]  /*19a0*/  @!P0 BRA `(.L_x_70) ;  /* 0x00000000006c8947 */ /* 0x000fea0003800000 */
[----:B------:R-:W-:Y:S01]  /*19b0*/  IMAD.MOV R3, RZ, RZ, -R9 ;  /* 0x000000ffff037224 */ /* 0x000fe200078e0a09 */
[----:B------:R-:W-:Y:S01]  /*19c0*/  IADD3 R9, PT, PT, -R9, -0x43300000, RZ ;  /* 0xbcd0000009097810 */ /* 0x000fe20007ffe1ff */
[----:B------:R-:W-:-:S06]  /*19d0*/  IMAD.MOV.U32 R2, RZ, RZ, RZ ;  /* 0x000000ffff027224 */ /* 0x000fcc00078e00ff */
[----:B------:R-:W-:Y:S02]  /*19e0*/  DFMA R2, R14, -R2, R12 ;  /* 0x800000020e02722b */ /* 0x000fe4000000000c */
[----:B------:R-:W-:-:S08]  /*19f0*/  DMUL.RP R12, R12, R16 ;  /* 0x000000100c0c7228 */ /* 0x000fd00000008000 */
[----:B------:R-:W-:Y:S02]  /*1a00*/  FSETP.NEU.AND P0, PT, |R3|, R9, PT ;  /* 0x000000090300720b */ /* 0x000fe40003f0d200 */
[----:B------:R-:W-:Y:S02]  /*1a10*/  LOP3.LUT R5, R13, R5, RZ, 0x3c, !PT ;  /* 0x000000050d057212 */ /* 0x000fe400078e3cff */
[----:B------:R-:W-:Y:S02]  /*1a20*/  FSEL R14, R12, R14, !P0 ;  /* 0x0000000e0c0e7208 */ /* 0x000fe40004000000 */
[----:B------:R-:W-:Y:S01]  /*1a30*/  FSEL R15, R5, R15, !P0 ;  /* 0x0000000f050f7208 */ /* 0x000fe20004000000 */
[----:B------:R-:W-:Y:S06]  /*1a40*/  BRA `(.L_x_70) ;  /* 0x0000000000447947 */ /* 0x000fec0003800000 */
.L_x_69:
[----:B------:R-:W-:-:S14]  /*1a50*/  DSETP.NAN.AND P0, PT, R4, R4, PT ;  /* 0x000000040400722a */ /* 0x000fdc0003f08000 */
[----:B------:R-:W-:Y:S05]  /*1a60*/  @P0 BRA `(.L_x_71) ;  /* 0x0000000000340947 */ /* 0x000fea0003800000 */
[----:B------:R-:W-:Y:S01]  /*1a70*/  ISETP.NE.AND P0, PT, R18, R9, PT ;  /* 0x000000091200720c */ /* 0x000fe20003f05270 */
[----:B------:R-:W-:Y:S02]  /*1a80*/  IMAD.MOV.U32 R14, RZ, RZ, 0x0 ;  /* 0x00000000ff0e7424 */ /* 0x000fe400078e00ff */
[----:B------:R-:W-:-:S10]  /*1a90*/  IMAD.MOV.U32 R15, RZ, RZ, -0x80000 ;  /* 0xfff80000ff0f7424 */ /* 0x000fd400078e00ff */
[----:B------:R-:W-:Y:S05]  /*1aa0*/  @!P0 BRA `(.L_x_70) ;  /* 0x00000000002c8947 */ /* 0x000fea0003800000 */
[----:B------:R-:W-:Y:S02]  /*1ab0*/  ISETP.NE.AND P0, PT, R18, 0x7ff00000, PT ;  /* 0x7ff000001200780c */ /* 0x000fe40003f05270 */
[----:B------:R-:W-:Y:S02]  /*1ac0*/  LOP3.LUT R4, R5, 0x40c00000, RZ, 0x3c, !PT ;  /* 0x40c0000005047812 */ /* 0x000fe400078e3cff */
[----:B------:R-:W-:Y:S02]  /*1ad0*/  ISETP.EQ.OR P0, PT, R9, RZ, !P0 ;  /* 0x000000ff0900720c */ /* 0x000fe40004702670 */
[----:B------:R-:W-:-:S11]  /*1ae0*/  LOP3.LUT R15, R4, 0x80000000, RZ, 0xc0, !PT ;  /* 0x80000000040f7812 */ /* 0x000fd600078ec0ff */
[----:B------:R-:W-:Y:S01]  /*1af0*/  @P0 LOP3.LUT R2, R15, 0x7ff00000, RZ, 0xfc, !PT ;  /* 0x7ff000000f020812 */ /* 0x000fe200078efcff */
[----:B------:R-:W-:Y:S02]  /*1b00*/  @!P0 IMAD.MOV.U32 R14, RZ, RZ, RZ ;  /* 0x000000ffff0e8224 */ /* 0x000fe400078e00ff */
[----:B------:R-:W-:Y:S02]  /*1b10*/  @P0 IMAD.MOV.U32 R14, RZ, RZ, RZ ;  /* 0x000000ffff0e0224 */ /* 0x000fe400078e00ff */
[----:B------:R-:W-:Y:S01]  /*1b20*/  @P0 IMAD.MOV.U32 R15, RZ, RZ, R2 ;  /* 0x000000ffff0f0224 */ /* 0x000fe200078e0002 */
[----:B------:R-:W-:Y:S06]  /*1b30*/  BRA `(.L_x_70) ;  /* 0x0000000000087947 */ /* 0x000fec0003800000 */
.L_x_71:
[----:B------:R-:W-:Y:S01]  /*1b40*/  LOP3.LUT R15, R5, 0x80000, RZ, 0xfc, !PT ;  /* 0x00080000050f7812 */ /* 0x000fe200078efcff */
[----:B------:R-:W-:-:S07]  /*1b50*/  IMAD.MOV.U32 R14, RZ, RZ, R4 ;  /* 0x000000ffff0e7224 */ /* 0x000fce00078e0004 */
.L_x_70:
[----:B------:R-:W-:Y:S02]  /*1b60*/  IMAD.MOV.U32 R9, RZ, RZ, 0x0 ;  /* 0x00000000ff097424 */ /* 0x000fe400078e00ff */
[----:B------:R-:W-:Y:S02]  /*1b70*/  IMAD.MOV.U32 R2, RZ, RZ, R14 ;  /* 0x000000ffff027224 */ /* 0x000fe400078e000e */
[----:B------:R-:W-:Y:S01]  /*1b80*/  IMAD.MOV.U32 R3, RZ, RZ, R15 ;  /* 0x000000ffff037224 */ /* 0x000fe200078e000f */
[----:B------:R-:W-:Y:S06]  /*1b90*/  RET.REL.NODEC R8 `(_Z9makeFlistPjS_jj) ;  /* 0xffffffe408187950 */ /* 0x000fec0003c3ffff */
.L_x_72:
[----:B------:R-:W-:-:S00]  /*1ba0*/  BRA `(.L_x_72) ;  /* 0xfffffffc00fc7947 */ /* 0x000fc0000383ffff */
[----:B------:R-:W-:-:S00]  /*1bb0*/  NOP ;  /* 0x0000000000007918 */ /* 0x000fc00000000000 */
        /* <DEDUP_REMOVED lines=12> */
.L_x_73:


//--------------------- .nv.shared._Z9makeFlistPjS_jj --------------------------
	.section	.nv.shared._Z9makeFlistPjS_jj,"aw",@nobits
	.sectionflags	@""
	.align	4
.nv.shared._Z9makeFlistPjS_jj:
	.zero		33792


//--------------------- .nv.shared.reserved.0     --------------------------
	.section	.nv.shared.reserved.0,"aw",@nobits
	.weak		__nv_reservedSMEM_offset_0_alias
	.size		__nv_reservedSMEM_offset_0_alias, 0, 64
	.other		__nv_reservedSMEM_offset_0_alias,@"STO_CUDA_RESERVED_SHARED STV_DEFAULT"
__nv_reservedSMEM_offset_0_alias:
	.zero		0
	.zero		64


//--------------------- .nv.constant0._Z9makeFlistPjS_jj --------------------------
	.section	.nv.constant0._Z9makeFlistPjS_jj,"a",@progbits
	.sectionflags	@""
	.align	4
.nv.constant0._Z9makeFlistPjS_jj:
	.zero		920


//--------------------- SYMBOLS --------------------------

	.type		.nv.reservedSmem.offset0,@object
	.size		.nv.reservedSmem.offset0,0x4
	.type		.nv.reservedSmem.cap,@object
	.size		.nv.reservedSmem.cap,0x4
